	.target	sm_90a

	.elftype	@"ET_EXEC"


//--------------------- .note.nv.tkinfo           --------------------------
	.section	.note.nv.tkinfo,"",@"SHT_NOTE"
	.sectionflags	@"SHF_NOTE_NV_TKINFO"
	.tkinfo
        /*0018*/ 	.word	0x00000002
        /*0030*/ 	.string	""
        /*0030*/ 	.string	"ptxas"
        /*0030*/ 	.string	"Cuda compilation tools, release 13.0, V13.0.88"
        /*0030*/ 	.string	"Build cuda_13.0.r13.0/compiler.36424714_0"
        /*0030*/ 	.string	"-arch sm_90a -m 64 "



//--------------------- .note.nv.cuinfo           --------------------------
	.section	.note.nv.cuinfo,"",@"SHT_NOTE"
	.sectionflags	@"SHF_NOTE_NV_CUINFO"
        /*0018*/ 	.short	0x0002
        /*001a*/ 	.short	0x005a
        /*001c*/ 	.short	0x0082
	.zero		2


//--------------------- .nv.info                  --------------------------
	.section	.nv.info,"",@"SHT_CUDA_INFO"
	.align	4


	//----- nvinfo : EIATTR_REGCOUNT
	.align		4
        /*0000*/ 	.byte	0x04, 0x2f
        /*0002*/ 	.short	(.L_15 - .L_14)
	.align		4
.L_14:
        /*0004*/ 	.word	index@(_ZN7cutlass13device_kernelINS_4gemm6kernel13GemmUniversalIN4cute5tupleIJiiiiEEENS1_10collective13CollectiveMmaINS1_34MainloopSm90TmaGmmaWarpSpecializedILi4ENS5_IJNS4_1CILi2EEENSA_ILi1EEESC_EEENS1_35KernelTmaWarpSpecializedCooperativeEEENS5_IJNSA_ILi128EEENSA_ILi256EEESG_EEENS_10tfloat32_tENS5_IJlSC_lEEESJ_SK_NS4_8TiledMMAINS4_8MMA_AtomIJNS4_4SM904GMMA30MMA_64x256x8_F32TF32TF32_SS_TNILNSO_7ScaleInE1ELSQ_1EEEEEENS4_6LayoutISD_NS5_IJSC_NSA_ILi0EEESU_EEEEENS5_IJNS4_10UnderscoreESX_SX_EEEEENS4_13SM90_TMA_LOADENS4_14ComposedLayoutINS4_7SwizzleILi3ELi4ELi3EEENS4_18smem_ptr_flag_bitsILi32EEENST_INS5_IJNSA_ILi8EEENSA_ILi32EEEEEENS5_IJS17_SC_EEEEEEEvNS4_8identityENS4_23SM90_TMA_LOAD_MULTICASTES1B_vS1C_EENS_8epilogue10collective6detail29Sm90TmaWarpSpecializedAdapterINS1G_15DefaultEpilogueISJ_SK_SK_NS1F_6thread17LinearCombinationISJ_Li1EffLNS1K_9ScaleType4KindE0ELNS_15FloatRoundStyleE2ESJ_EENS1_15EpilogueDefaultEEEEEvvEEEEvNT_6ParamsE)
        /*0008*/ 	.word	0x000000a8


	//----- nvinfo : EIATTR_FRAME_SIZE
	.align		4
.L_15:
        /*000c*/ 	.byte	0x04, 0x11
        /*000e*/ 	.short	(.L_17 - .L_16)
	.align		4
.L_16:
        /*0010*/ 	.word	index@(_ZN7cutlass13device_kernelINS_4gemm6kernel13GemmUniversalIN4cute5tupleIJiiiiEEENS1_10collective13CollectiveMmaINS1_34MainloopSm90TmaGmmaWarpSpecializedILi4ENS5_IJNS4_1CILi2EEENSA_ILi1EEESC_EEENS1_35KernelTmaWarpSpecializedCooperativeEEENS5_IJNSA_ILi128EEENSA_ILi256EEESG_EEENS_10tfloat32_tENS5_IJlSC_lEEESJ_SK_NS4_8TiledMMAINS4_8MMA_AtomIJNS4_4SM904GMMA30MMA_64x256x8_F32TF32TF32_SS_TNILNSO_7ScaleInE1ELSQ_1EEEEEENS4_6LayoutISD_NS5_IJSC_NSA_ILi0EEESU_EEEEENS5_IJNS4_10UnderscoreESX_SX_EEEEENS4_13SM90_TMA_LOADENS4_14ComposedLayoutINS4_7SwizzleILi3ELi4ELi3EEENS4_18smem_ptr_flag_bitsILi32EEENST_INS5_IJNSA_ILi8EEENSA_ILi32EEEEEENS5_IJS17_SC_EEEEEEEvNS4_8identityENS4_23SM90_TMA_LOAD_MULTICASTES1B_vS1C_EENS_8epilogue10collective6detail29Sm90TmaWarpSpecializedAdapterINS1G_15DefaultEpilogueISJ_SK_SK_NS1F_6thread17LinearCombinationISJ_Li1EffLNS1K_9ScaleType4KindE0ELNS_15FloatRoundStyleE2ESJ_EENS1_15EpilogueDefaultEEEEEvvEEEEvNT_6ParamsE)
        /*0014*/ 	.word	0x00000000


	//----- nvinfo : EIATTR_MIN_STACK_SIZE
	.align		4
.L_17:
        /*0018*/ 	.byte	0x04, 0x12
        /*001a*/ 	.short	(.L_19 - .L_18)
	.align		4
.L_18:
        /*001c*/ 	.word	index@(_ZN7cutlass13device_kernelINS_4gemm6kernel13GemmUniversalIN4cute5tupleIJiiiiEEENS1_10collective13CollectiveMmaINS1_34MainloopSm90TmaGmmaWarpSpecializedILi4ENS5_IJNS4_1CILi2EEENSA_ILi1EEESC_EEENS1_35KernelTmaWarpSpecializedCooperativeEEENS5_IJNSA_ILi128EEENSA_ILi256EEESG_EEENS_10tfloat32_tENS5_IJlSC_lEEESJ_SK_NS4_8TiledMMAINS4_8MMA_AtomIJNS4_4SM904GMMA30MMA_64x256x8_F32TF32TF32_SS_TNILNSO_7ScaleInE1ELSQ_1EEEEEENS4_6LayoutISD_NS5_IJSC_NSA_ILi0EEESU_EEEEENS5_IJNS4_10UnderscoreESX_SX_EEEEENS4_13SM90_TMA_LOADENS4_14ComposedLayoutINS4_7SwizzleILi3ELi4ELi3EEENS4_18smem_ptr_flag_bitsILi32EEENST_INS5_IJNSA_ILi8EEENSA_ILi32EEEEEENS5_IJS17_SC_EEEEEEEvNS4_8identityENS4_23SM90_TMA_LOAD_MULTICASTES1B_vS1C_EENS_8epilogue10collective6detail29Sm90TmaWarpSpecializedAdapterINS1G_15DefaultEpilogueISJ_SK_SK_NS1F_6thread17LinearCombinationISJ_Li1EffLNS1K_9ScaleType4KindE0ELNS_15FloatRoundStyleE2ESJ_EENS1_15EpilogueDefaultEEEEEvvEEEEvNT_6ParamsE)
        /*0020*/ 	.word	0x00000000
.L_19:


//--------------------- .nv.compat                --------------------------
	.section	.nv.compat,"",@"SHT_CUDA_COMPAT_INFO"
	.align	4
        /*0000*/ 	.byte	0x02, 0x09, 0x01, 0x00, 0x02, 0x02, 0x04, 0x00, 0x02, 0x05, 0x05, 0x00, 0x03, 0x07, 0x01, 0x01
        /*0010*/ 	.byte	0x02, 0x03, 0x01, 0x00, 0x02, 0x06, 0x01, 0x00, 0x04, 0x0b, 0x08, 0x00, 0x00, 0x00, 0x00, 0x00
        /*0020*/ 	.byte	0x00, 0x00, 0x00, 0x00


//--------------------- .nv.info._ZN7cutlass13device_kernelINS_4gemm6kernel13GemmUniversalIN4cute5tupleIJiiiiEEENS1_10collective13CollectiveMmaINS1_34MainloopSm90TmaGmmaWarpSpecializedILi4ENS5_IJNS4_1CILi2EEENSA_ILi1EEESC_EEENS1_35KernelTmaWarpSpecializedCooperativeEEENS5_IJNSA_ILi128EEENSA_ILi256EEESG_EEENS_10tfloat32_tENS5_IJlSC_lEEESJ_SK_NS4_8TiledMMAINS4_8MMA_AtomIJNS4_4SM904GMMA30MMA_64x256x8_F32TF32TF32_SS_TNILNSO_7ScaleInE1ELSQ_1EEEEEENS4_6LayoutISD_NS5_IJSC_NSA_ILi0EEESU_EEEEENS5_IJNS4_10UnderscoreESX_SX_EEEEENS4_13SM90_TMA_LOADENS4_14ComposedLayoutINS4_7SwizzleILi3ELi4ELi3EEENS4_18smem_ptr_flag_bitsILi32EEENST_INS5_IJNSA_ILi8EEENSA_ILi32EEEEEENS5_IJS17_SC_EEEEEEEvNS4_8identityENS4_23SM90_TMA_LOAD_MULTICASTES1B_vS1C_EENS_8epilogue10collective6detail29Sm90TmaWarpSpecializedAdapterINS1G_15DefaultEpilogueISJ_SK_SK_NS1F_6thread17LinearCombinationISJ_Li1EffLNS1K_9ScaleType4KindE0ELNS_15FloatRoundStyleE2ESJ_EENS1_15EpilogueDefaultEEEEEvvEEEEvNT_6ParamsE --------------------------
	.section	.nv.info._ZN7cutlass13device_kernelINS_4gemm6kernel13GemmUniversalIN4cute5tupleIJiiiiEEENS1_10collective13CollectiveMmaINS1_34MainloopSm90TmaGmmaWarpSpecializedILi4ENS5_IJNS4_1CILi2EEENSA_ILi1EEESC_EEENS1_35KernelTmaWarpSpecializedCooperativeEEENS5_IJNSA_ILi128EEENSA_ILi256EEESG_EEENS_10tfloat32_tENS5_IJlSC_lEEESJ_SK_NS4_8TiledMMAINS4_8MMA_AtomIJNS4_4SM904GMMA30MMA_64x256x8_F32TF32TF32_SS_TNILNSO_7ScaleInE1ELSQ_1EEEEEENS4_6LayoutISD_NS5_IJSC_NSA_ILi0EEESU_EEEEENS5_IJNS4_10UnderscoreESX_SX_EEEEENS4_13SM90_TMA_LOADENS4_14ComposedLayoutINS4_7SwizzleILi3ELi4ELi3EEENS4_18smem_ptr_flag_bitsILi32EEENST_INS5_IJNSA_ILi8EEENSA_ILi32EEEEEENS5_IJS17_SC_EEEEEEEvNS4_8identityENS4_23SM90_TMA_LOAD_MULTICASTES1B_vS1C_EENS_8epilogue10collective6detail29Sm90TmaWarpSpecializedAdapterINS1G_15DefaultEpilogueISJ_SK_SK_NS1F_6thread17LinearCombinationISJ_Li1EffLNS1K_9ScaleType4KindE0ELNS_15FloatRoundStyleE2ESJ_EENS1_15EpilogueDefaultEEEEEvvEEEEvNT_6ParamsE,"",@"SHT_CUDA_INFO"
	.sectionflags	@""
	.align	4


	//----- nvinfo : EIATTR_CUDA_API_VERSION
	.align		4
        /*0000*/ 	.byte	0x04, 0x37
        /*0002*/ 	.short	(.L_21 - .L_20)
.L_20:
        /*0004*/ 	.word	0x00000082


	//----- nvinfo : EIATTR_KPARAM_INFO
	.align		4
.L_21:
        /*0008*/ 	.byte	0x04, 0x17
        /*000a*/ 	.short	(.L_23 - .L_22)
.L_22:
        /*000c*/ 	.word	0x00000000
        /*0010*/ 	.short	0x0000
        /*0012*/ 	.short	0x0070
        /*0014*/ 	.byte	0x00, 0xf0, 0x01, 0x10


	//----- nvinfo : EIATTR_SPARSE_MMA_MASK
	.align		4
.L_23:
        /*0018*/ 	.byte	0x03, 0x50
        /*001a*/ 	.short	0x0000


	//----- nvinfo : EIATTR_MAXREG_COUNT
	.align		4
        /*001c*/ 	.byte	0x03, 0x1b
        /*001e*/ 	.short	0x00a8


	//----- nvinfo : EIATTR_NUM_BARRIERS
	.align		4
        /*0020*/ 	.byte	0x02, 0x4c
        /*0022*/ 	.byte	0x01
	.zero		1


	//----- nvinfo : EIATTR_EXTERNS
	.align		4
        /*0024*/ 	.byte	0x04, 0x0f
        /*0026*/ 	.short	(.L_25 - .L_24)


	//   ....[0]....
	.align		4
.L_24:
        /*0028*/ 	.word	index@(__assertfail)


	//----- nvinfo : EIATTR_MERCURY_ISA_VERSION
	.align		4
.L_25:
        /*002c*/ 	.byte	0x03, 0x5f
        /*002e*/ 	.short	0x0101


	//----- nvinfo : EIATTR_INT_WARP_WIDE_INSTR_OFFSETS
	.align		4
        /*0030*/ 	.byte	0x04, 0x31
        /*0032*/ 	.short	(.L_27 - .L_26)


	//   ....[0]....
.L_26:
        /*0034*/ 	.word	0x00000480


	//   ....[1]....
        /*0038*/ 	.word	0x000004b0


	//   ....[2]....
        /*003c*/ 	.word	0x00000670


	//   ....[3]....
        /*0040*/ 	.word	0x00002900


	//----- nvinfo : EIATTR_COOP_GROUP_MASK_REGIDS
	.align		4
.L_27:
        /*0044*/ 	.byte	0x04, 0x29
        /*0046*/ 	.short	(.L_29 - .L_28)


	//   ....[0]....
.L_28:
        /*0048*/ 	.word	0xffffffff


	//   ....[1]....
        /*004c*/ 	.word	0xffffffff


	//   ....[2]....
        /*0050*/ 	.word	0xffffffff


	//   ....[3]....
        /*0054*/ 	.word	0xffffffff


	//   ....[4]....
        /*0058*/ 	.word	0xffffffff


	//   ....[5]....
        /*005c*/ 	.word	0xffffffff


	//----- nvinfo : EIATTR_COOP_GROUP_INSTR_OFFSETS
	.align		4
.L_29:
        /*0060*/ 	.byte	0x04, 0x28
        /*0062*/ 	.short	(.L_31 - .L_30)


	//   ....[0]....
.L_30:
        /*0064*/ 	.word	0x00000060


	//   ....[1]....
        /*0068*/ 	.word	0x00000070


	//   ....[2]....
        /*006c*/ 	.word	0x00000130


	//   ....[3]....
        /*0070*/ 	.word	0x000002d0


	//   ....[4]....
        /*0074*/ 	.word	0x000007f0


	//   ....[5]....
        /*0078*/ 	.word	0x00001240


	//----- nvinfo : EIATTR_REG_RECONFIG
	.align		4
.L_31:
        /*007c*/ 	.byte	0x01, 0x54
	.zero		2


	//----- nvinfo : EIATTR_SYSCALL_OFFSETS
	.align		4
        /*0080*/ 	.byte	0x04, 0x46
        /*0082*/ 	.short	(.L_33 - .L_32)


	//   ....[0]....
.L_32:
        /*0084*/ 	.word	0x00001400


	//----- nvinfo : EIATTR_MBARRIER_INSTR_OFFSETS
	.align		4
.L_33:
        /*0088*/ 	.byte	0x04, 0x39
        /*008a*/ 	.short	(.L_35 - .L_34)


	//   ....[0]....
.L_34:
        /*008c*/ 	.word	0x00000230
        /*0090*/ 	.word	0x000000ff
        /*0094*/ 	.word	0x00000000
        /*0098*/ 	.short	0x0100
        /*009a*/ 	.byte	0x08
	.zero		1


	//   ....[1]....
        /*009c*/ 	.word	0x00000240
        /*00a0*/ 	.word	0x000000ff
        /*00a4*/ 	.word	0x00000020
        /*00a8*/ 	.short	0x0100
        /*00aa*/ 	.byte	0x08
	.zero		1


	//   ....[2]....
        /*00ac*/ 	.word	0x00000250
        /*00b0*/ 	.word	0x000000ff
        /*00b4*/ 	.word	0x00000008
        /*00b8*/ 	.short	0x0100
        /*00ba*/ 	.byte	0x08
	.zero		1


	//   ....[3]....
        /*00bc*/ 	.word	0x00000260
        /*00c0*/ 	.word	0x000000ff
        /*00c4*/ 	.word	0x00000028
        /*00c8*/ 	.short	0x0100
        /*00ca*/ 	.byte	0x08
	.zero		1


	//   ....[4]....
        /*00cc*/ 	.word	0x00000270
        /*00d0*/ 	.word	0x000000ff
        /*00d4*/ 	.word	0x00000010
        /*00d8*/ 	.short	0x0100
        /*00da*/ 	.byte	0x08
	.zero		1


	//   ....[5]....
        /*00dc*/ 	.word	0x00000280
        /*00e0*/ 	.word	0x000000ff
        /*00e4*/ 	.word	0x00000030
        /*00e8*/ 	.short	0x0100
        /*00ea*/ 	.byte	0x08
	.zero		1


	//   ....[6]....
        /*00ec*/ 	.word	0x00000290
        /*00f0*/ 	.word	0x000000ff
        /*00f4*/ 	.word	0x00000018
        /*00f8*/ 	.short	0x0100
        /*00fa*/ 	.byte	0x08
	.zero		1


	//   ....[7]....
        /*00fc*/ 	.word	0x000002a0
        /*0100*/ 	.word	0x000000ff
        /*0104*/ 	.word	0x00000038
        /*0108*/ 	.short	0x0100
        /*010a*/ 	.byte	0x08
	.zero		1


	//   ....[8]....
        /*010c*/ 	.word	0x000006f0
        /*0110*/ 	.word	0x000000ff
        /*0114*/ 	.word	0x00000050
        /*0118*/ 	.short	0x0100
        /*011a*/ 	.byte	0x06
	.zero		1


	//   ....[9]....
        /*011c*/ 	.word	0x00000780
        /*0120*/ 	.word	0x000000ff
        /*0124*/ 	.word	0x00000058
        /*0128*/ 	.short	0x0100
        /*012a*/ 	.byte	0x06
	.zero		1


	//   ....[10]....
        /*012c*/ 	.word	0x000014c0
        /*0130*/ 	.word	0x00000003
        /*0134*/ 	.word	0x00000000
        /*0138*/ 	.short	0x010a
        /*013a*/ 	.byte	0x3f
	.zero		1


	//   ....[11]....
        /*013c*/ 	.word	0x00001500
        /*0140*/ 	.word	0x00000003
        /*0144*/ 	.word	0x00000000
        /*0148*/ 	.short	0x010a
        /*014a*/ 	.byte	0x3f
	.zero		1


	//   ....[12]....
        /*014c*/ 	.word	0x00001ef0
        /*0150*/ 	.word	0x00000005
        /*0154*/ 	.word	0x00000000
        /*0158*/ 	.short	0x010a
        /*015a*/ 	.byte	0x3f
	.zero		1


	//   ....[13]....
        /*015c*/ 	.word	0x00001f30
        /*0160*/ 	.word	0x00000005
        /*0164*/ 	.word	0x00000000
        /*0168*/ 	.short	0x010a
        /*016a*/ 	.byte	0x3f
	.zero		1


	//   ....[14]....
        /*016c*/ 	.word	0x000027a0
        /*0170*/ 	.word	0x00000005
        /*0174*/ 	.word	0x00000000
        /*0178*/ 	.short	0x0101
        /*017a*/ 	.byte	0x3f
	.zero		1


	//   ....[15]....
        /*017c*/ 	.word	0x00002980
        /*0180*/ 	.word	0x00000003
        /*0184*/ 	.word	0x00000000
        /*0188*/ 	.short	0x0101
        /*018a*/ 	.byte	0x3f
	.zero		1


	//   ....[16]....
        /*018c*/ 	.word	0x0000b770
        /*0190*/ 	.word	0x00000014
        /*0194*/ 	.word	0x00000020
        /*0198*/ 	.short	0x010a
        /*019a*/ 	.byte	0x3f
	.zero		1


	//   ....[17]....
        /*019c*/ 	.word	0x0000bd50
        /*01a0*/ 	.word	0x00000005
        /*01a4*/ 	.word	0x00000058
        /*01a8*/ 	.short	0x0101
        /*01aa*/ 	.byte	0x3f
	.zero		1


	//   ....[18]....
        /*01ac*/ 	.word	0x0000c470
        /*01b0*/ 	.word	0x00000007
        /*01b4*/ 	.word	0x00000000
        /*01b8*/ 	.short	0x010a
        /*01ba*/ 	.byte	0x3f
	.zero		1


	//   ....[19]....
        /*01bc*/ 	.word	0x0000c4f0
        /*01c0*/ 	.word	0x00000008
        /*01c4*/ 	.word	0x00000000
        /*01c8*/ 	.short	0x010a
        /*01ca*/ 	.byte	0x3f
	.zero		1


	//   ....[20]....
        /*01cc*/ 	.word	0x0000c580
        /*01d0*/ 	.word	0x0000000b
        /*01d4*/ 	.word	0x00000000
        /*01d8*/ 	.short	0x010a
        /*01da*/ 	.byte	0x3f
	.zero		1


	//   ....[21]....
        /*01dc*/ 	.word	0x0000c610
        /*01e0*/ 	.word	0x00000003
        /*01e4*/ 	.word	0x00000000
        /*01e8*/ 	.short	0x010a
        /*01ea*/ 	.byte	0x3f
	.zero		1


	//   ....[22]....
        /*01ec*/ 	.word	0x0000c670
        /*01f0*/ 	.word	0x00000003
        /*01f4*/ 	.word	0x00000000
        /*01f8*/ 	.short	0x010a
        /*01fa*/ 	.byte	0x3f
	.zero		1


	//   ....[23]....
        /*01fc*/ 	.word	0x0000c6c0
        /*0200*/ 	.word	0x00000005
        /*0204*/ 	.word	0x00000000
        /*0208*/ 	.short	0x010a
        /*020a*/ 	.byte	0x3f
	.zero		1


	//   ....[24]....
        /*020c*/ 	.word	0x0000c790
        /*0210*/ 	.word	0x00000014
        /*0214*/ 	.word	0x00000020
        /*0218*/ 	.short	0x010a
        /*021a*/ 	.byte	0x3f
	.zero		1


	//   ....[25]....
        /*021c*/ 	.word	0x0000c860
        /*0220*/ 	.word	0x00000007
        /*0224*/ 	.word	0x00000000
        /*0228*/ 	.short	0x010a
        /*022a*/ 	.byte	0x3f
	.zero		1


	//   ....[26]....
        /*022c*/ 	.word	0x0000c8b0
        /*0230*/ 	.word	0x00000008
        /*0234*/ 	.word	0x00000000
        /*0238*/ 	.short	0x010a
        /*023a*/ 	.byte	0x3f
	.zero		1


	//   ....[27]....
        /*023c*/ 	.word	0x0000c900
        /*0240*/ 	.word	0x0000000b
        /*0244*/ 	.word	0x00000000
        /*0248*/ 	.short	0x010a
        /*024a*/ 	.byte	0x3f
	.zero		1


	//----- nvinfo : EIATTR_NUM_MBARRIERS
	.align		4
.L_35:
        /*024c*/ 	.byte	0x03, 0x38
        /*024e*/ 	.short	0x000a


	//----- nvinfo : EIATTR_EXIT_INSTR_OFFSETS
	.align		4
        /*0250*/ 	.byte	0x04, 0x1c
        /*0252*/ 	.short	(.L_37 - .L_36)


	//   ....[0]....
.L_36:
        /*0254*/ 	.word	0x00000950


	//   ....[1]....
        /*0258*/ 	.word	0x00001170


	//   ....[2]....
        /*025c*/ 	.word	0x0000ae80


	//   ....[3]....
        /*0260*/ 	.word	0x0000b3e0


	//   ....[4]....
        /*0264*/ 	.word	0x0000c660


	//----- nvinfo : EIATTR_MAX_THREADS
	.align		4
.L_37:
        /*0268*/ 	.byte	0x04, 0x05
        /*026a*/ 	.short	(.L_39 - .L_38)
.L_38:
        /*026c*/ 	.word	0x00000180
        /*0270*/ 	.word	0x00000001
        /*0274*/ 	.word	0x00000001


	//----- nvinfo : EIATTR_CRS_STACK_SIZE
	.align		4
.L_39:
        /*0278*/ 	.byte	0x04, 0x1e
        /*027a*/ 	.short	(.L_41 - .L_40)
.L_40:
        /*027c*/ 	.word	0x00000000


	//----- nvinfo : EIATTR_CBANK_PARAM_SIZE
	.align		4
.L_41:
        /*0280*/ 	.byte	0x03, 0x19
        /*0282*/ 	.short	0x0470


	//----- nvinfo : EIATTR_PARAM_CBANK
	.align		4
        /*0284*/ 	.byte	0x04, 0x0a
        /*0286*/ 	.short	(.L_43 - .L_42)
	.align		4
.L_42:
        /*0288*/ 	.word	index@(.nv.constant0._ZN7cutlass13device_kernelINS_4gemm6kernel13GemmUniversalIN4cute5tupleIJiiiiEEENS1_10collective13CollectiveMmaINS1_34MainloopSm90TmaGmmaWarpSpecializedILi4ENS5_IJNS4_1CILi2EEENSA_ILi1EEESC_EEENS1_35KernelTmaWarpSpecializedCooperativeEEENS5_IJNSA_ILi128EEENSA_ILi256EEESG_EEENS_10tfloat32_tENS5_IJlSC_lEEESJ_SK_NS4_8TiledMMAINS4_8MMA_AtomIJNS4_4SM904GMMA30MMA_64x256x8_F32TF32TF32_SS_TNILNSO_7ScaleInE1ELSQ_1EEEEEENS4_6LayoutISD_NS5_IJSC_NSA_ILi0EEESU_EEEEENS5_IJNS4_10UnderscoreESX_SX_EEEEENS4_13SM90_TMA_LOADENS4_14ComposedLayoutINS4_7SwizzleILi3ELi4ELi3EEENS4_18smem_ptr_flag_bitsILi32EEENST_INS5_IJNSA_ILi8EEENSA_ILi32EEEEEENS5_IJS17_SC_EEEEEEEvNS4_8identityENS4_23SM90_TMA_LOAD_MULTICASTES1B_vS1C_EENS_8epilogue10collective6detail29Sm90TmaWarpSpecializedAdapterINS1G_15DefaultEpilogueISJ_SK_SK_NS1F_6thread17LinearCombinationISJ_Li1EffLNS1K_9ScaleType4KindE0ELNS_15FloatRoundStyleE2ESJ_EENS1_15EpilogueDefaultEEEEEvvEEEEvNT_6ParamsE)
        /*028c*/ 	.short	0x0210
        /*028e*/ 	.short	0x0470


	//----- nvinfo : EIATTR_SW_WAR
	.align		4
.L_43:
        /*0290*/ 	.byte	0x04, 0x36
        /*0292*/ 	.short	(.L_45 - .L_44)
.L_44:
        /*0294*/ 	.word	0x00000008
.L_45:


//--------------------- .nv.callgraph             --------------------------
	.section	.nv.callgraph,"",@"SHT_CUDA_CALLGRAPH"
	.align	4
	.sectionentsize	8
	.align		4
        /*0000*/ 	.word	0x00000000
	.align		4
        /*0004*/ 	.word	0xffffffff
	.align		4
        /*0008*/ 	.word	index@(_ZN7cutlass13device_kernelINS_4gemm6kernel13GemmUniversalIN4cute5tupleIJiiiiEEENS1_10collective13CollectiveMmaINS1_34MainloopSm90TmaGmmaWarpSpecializedILi4ENS5_IJNS4_1CILi2EEENSA_ILi1EEESC_EEENS1_35KernelTmaWarpSpecializedCooperativeEEENS5_IJNSA_ILi128EEENSA_ILi256EEESG_EEENS_10tfloat32_tENS5_IJlSC_lEEESJ_SK_NS4_8TiledMMAINS4_8MMA_AtomIJNS4_4SM904GMMA30MMA_64x256x8_F32TF32TF32_SS_TNILNSO_7ScaleInE1ELSQ_1EEEEEENS4_6LayoutISD_NS5_IJSC_NSA_ILi0EEESU_EEEEENS5_IJNS4_10UnderscoreESX_SX_EEEEENS4_13SM90_TMA_LOADENS4_14ComposedLayoutINS4_7SwizzleILi3ELi4ELi3EEENS4_18smem_ptr_flag_bitsILi32EEENST_INS5_IJNSA_ILi8EEENSA_ILi32EEEEEENS5_IJS17_SC_EEEEEEEvNS4_8identityENS4_23SM90_TMA_LOAD_MULTICASTES1B_vS1C_EENS_8epilogue10collective6detail29Sm90TmaWarpSpecializedAdapterINS1G_15DefaultEpilogueISJ_SK_SK_NS1F_6thread17LinearCombinationISJ_Li1EffLNS1K_9ScaleType4KindE0ELNS_15FloatRoundStyleE2ESJ_EENS1_15EpilogueDefaultEEEEEvvEEEEvNT_6ParamsE)
	.align		4
        /*000c*/ 	.word	index@(__assertfail)
	.align		4
        /*0010*/ 	.word	0x00000000
	.align		4
        /*0014*/ 	.word	0xfffffffe
	.align		4
        /*0018*/ 	.word	0x00000000
	.align		4
        /*001c*/ 	.word	0xfffffffd
	.align		4
        /*0020*/ 	.word	0x00000000
	.align		4
        /*0024*/ 	.word	0xfffffffc


//--------------------- .nv.constant4             --------------------------
	.section	.nv.constant4,"a",@progbits
	.align	8
	.align		8
.nv.constant4:
        /*0000*/ 	.dword	__assertfail
	.align		8
        /*0008*/ 	.dword	__unnamed_1
	.align		8
        /*0010*/ 	.dword	_ZN39_INTERNAL_c1e01316_4_k_cu_13573d48_69134cuda3std3__45__cpo5beginE
	.align		8
        /*0018*/ 	.dword	_ZN39_INTERNAL_c1e01316_4_k_cu_13573d48_69134cuda3std3__45__cpo3endE
	.align		8
        /*0020*/ 	.dword	_ZN39_INTERNAL_c1e01316_4_k_cu_13573d48_69134cuda3std3__45__cpo6cbeginE
	.align		8
        /*0028*/ 	.dword	_ZN39_INTERNAL_c1e01316_4_k_cu_13573d48_69134cuda3std3__45__cpo4cendE
	.align		8
        /*0030*/ 	.dword	_ZN39_INTERNAL_c1e01316_4_k_cu_13573d48_69134cuda3std3__441_GLOBAL__N__c1e01316_4_k_cu_13573d48_69136ignoreE
	.align		8
        /*0038*/ 	.dword	_ZN39_INTERNAL_c1e01316_4_k_cu_13573d48_69134cuda3std3__419piecewise_constructE
	.align		8
        /*0040*/ 	.dword	_ZN39_INTERNAL_c1e01316_4_k_cu_13573d48_69134cuda3std3__48in_placeE
	.align		8
        /*0048*/ 	.dword	_ZN39_INTERNAL_c1e01316_4_k_cu_13573d48_69134cuda3std6ranges3__45__cpo4swapE
	.align		8
        /*0050*/ 	.dword	_ZN39_INTERNAL_c1e01316_4_k_cu_13573d48_69134cuda3std6ranges3__45__cpo9iter_moveE
	.align		8
        /*0058*/ 	.dword	_ZN39_INTERNAL_c1e01316_4_k_cu_13573d48_69134cute7productE
	.align		8
        /*0060*/ 	.dword	_ZN39_INTERNAL_c1e01316_4_k_cu_13573d48_69134cute1_E
	.align		8
        /*0068*/ 	.dword	$str$22
	.align		8
        /*0070*/ 	.dword	$str$23


//--------------------- .text._ZN7cutlass13device_kernelINS_4gemm6kernel13GemmUniversalIN4cute5tupleIJiiiiEEENS1_10collective13CollectiveMmaINS1_34MainloopSm90TmaGmmaWarpSpecializedILi4ENS5_IJNS4_1CILi2EEENSA_ILi1EEESC_EEENS1_35KernelTmaWarpSpecializedCooperativeEEENS5_IJNSA_ILi128EEENSA_ILi256EEESG_EEENS_10tfloat32_tENS5_IJlSC_lEEESJ_SK_NS4_8TiledMMAINS4_8MMA_AtomIJNS4_4SM904GMMA30MMA_64x256x8_F32TF32TF32_SS_TNILNSO_7ScaleInE1ELSQ_1EEEEEENS4_6LayoutISD_NS5_IJSC_NSA_ILi0EEESU_EEEEENS5_IJNS4_10UnderscoreESX_SX_EEEEENS4_13SM90_TMA_LOADENS4_14ComposedLayoutINS4_7SwizzleILi3ELi4ELi3EEENS4_18smem_ptr_flag_bitsILi32EEENST_INS5_IJNSA_ILi8EEENSA_ILi32EEEEEENS5_IJS17_SC_EEEEEEEvNS4_8identityENS4_23SM90_TMA_LOAD_MULTICASTES1B_vS1C_EENS_8epilogue10collective6detail29Sm90TmaWarpSpecializedAdapterINS1G_15DefaultEpilogueISJ_SK_SK_NS1F_6thread17LinearCombinationISJ_Li1EffLNS1K_9ScaleType4KindE0ELNS_15FloatRoundStyleE2ESJ_EENS1_15EpilogueDefaultEEEEEvvEEEEvNT_6ParamsE --------------------------
	.section	.text._ZN7cutlass13device_kernelINS_4gemm6kernel13GemmUniversalIN4cute5tupleIJiiiiEEENS1_10collective13CollectiveMmaINS1_34MainloopSm90TmaGmmaWarpSpecializedILi4ENS5_IJNS4_1CILi2EEENSA_ILi1EEESC_EEENS1_35KernelTmaWarpSpecializedCooperativeEEENS5_IJNSA_ILi128EEENSA_ILi256EEESG_EEENS_10tfloat32_tENS5_IJlSC_lEEESJ_SK_NS4_8TiledMMAINS4_8MMA_AtomIJNS4_4SM904GMMA30MMA_64x256x8_F32TF32TF32_SS_TNILNSO_7ScaleInE1ELSQ_1EEEEEENS4_6LayoutISD_NS5_IJSC_NSA_ILi0EEESU_EEEEENS5_IJNS4_10UnderscoreESX_SX_EEEEENS4_13SM90_TMA_LOADENS4_14ComposedLayoutINS4_7SwizzleILi3ELi4ELi3EEENS4_18smem_ptr_flag_bitsILi32EEENST_INS5_IJNSA_ILi8EEENSA_ILi32EEEEEENS5_IJS17_SC_EEEEEEEvNS4_8identityENS4_23SM90_TMA_LOAD_MULTICASTES1B_vS1C_EENS_8epilogue10collective6detail29Sm90TmaWarpSpecializedAdapterINS1G_15DefaultEpilogueISJ_SK_SK_NS1F_6thread17LinearCombinationISJ_Li1EffLNS1K_9ScaleType4KindE0ELNS_15FloatRoundStyleE2ESJ_EENS1_15EpilogueDefaultEEEEEvvEEEEvNT_6ParamsE,"ax",@progbits
	.align	128
.text._ZN7cutlass13device_kernelINS_4gemm6kernel13GemmUniversalIN4cute5tupleIJiiiiEEENS1_10collective13CollectiveMmaINS1_34MainloopSm90TmaGmmaWarpSpecializedILi4ENS5_IJNS4_1CILi2EEENSA_ILi1EEESC_EEENS1_35KernelTmaWarpSpecializedCooperativeEEENS5_IJNSA_ILi128EEENSA_ILi256EEESG_EEENS_10tfloat32_tENS5_IJlSC_lEEESJ_SK_NS4_8TiledMMAINS4_8MMA_AtomIJNS4_4SM904GMMA30MMA_64x256x8_F32TF32TF32_SS_TNILNSO_7ScaleInE1ELSQ_1EEEEEENS4_6LayoutISD_NS5_IJSC_NSA_ILi0EEESU_EEEEENS5_IJNS4_10UnderscoreESX_SX_EEEEENS4_13SM90_TMA_LOADENS4_14ComposedLayoutINS4_7SwizzleILi3ELi4ELi3EEENS4_18smem_ptr_flag_bitsILi32EEENST_INS5_IJNSA_ILi8EEENSA_ILi32EEEEEENS5_IJS17_SC_EEEEEEEvNS4_8identityENS4_23SM90_TMA_LOAD_MULTICASTES1B_vS1C_EENS_8epilogue10collective6detail29Sm90TmaWarpSpecializedAdapterINS1G_15DefaultEpilogueISJ_SK_SK_NS1F_6thread17LinearCombinationISJ_Li1EffLNS1K_9ScaleType4KindE0ELNS_15FloatRoundStyleE2ESJ_EENS1_15EpilogueDefaultEEEEEvvEEEEvNT_6ParamsE:
        .type           _ZN7cutlass13device_kernelINS_4gemm6kernel13GemmUniversalIN4cute5tupleIJiiiiEEENS1_10collective13CollectiveMmaINS1_34MainloopSm90TmaGmmaWarpSpecializedILi4ENS5_IJNS4_1CILi2EEENSA_ILi1EEESC_EEENS1_35KernelTmaWarpSpecializedCooperativeEEENS5_IJNSA_ILi128EEENSA_ILi256EEESG_EEENS_10tfloat32_tENS5_IJlSC_lEEESJ_SK_NS4_8TiledMMAINS4_8MMA_AtomIJNS4_4SM904GMMA30MMA_64x256x8_F32TF32TF32_SS_TNILNSO_7ScaleInE1ELSQ_1EEEEEENS4_6LayoutISD_NS5_IJSC_NSA_ILi0EEESU_EEEEENS5_IJNS4_10UnderscoreESX_SX_EEEEENS4_13SM90_TMA_LOADENS4_14ComposedLayoutINS4_7SwizzleILi3ELi4ELi3EEENS4_18smem_ptr_flag_bitsILi32EEENST_INS5_IJNSA_ILi8EEENSA_ILi32EEEEEENS5_IJS17_SC_EEEEEEEvNS4_8identityENS4_23SM90_TMA_LOAD_MULTICASTES1B_vS1C_EENS_8epilogue10collective6detail29Sm90TmaWarpSpecializedAdapterINS1G_15DefaultEpilogueISJ_SK_SK_NS1F_6thread17LinearCombinationISJ_Li1EffLNS1K_9ScaleType4KindE0ELNS_15FloatRoundStyleE2ESJ_EENS1_15EpilogueDefaultEEEEEvvEEEEvNT_6ParamsE,@function
        .size           _ZN7cutlass13device_kernelINS_4gemm6kernel13GemmUniversalIN4cute5tupleIJiiiiEEENS1_10collective13CollectiveMmaINS1_34MainloopSm90TmaGmmaWarpSpecializedILi4ENS5_IJNS4_1CILi2EEENSA_ILi1EEESC_EEENS1_35KernelTmaWarpSpecializedCooperativeEEENS5_IJNSA_ILi128EEENSA_ILi256EEESG_EEENS_10tfloat32_tENS5_IJlSC_lEEESJ_SK_NS4_8TiledMMAINS4_8MMA_AtomIJNS4_4SM904GMMA30MMA_64x256x8_F32TF32TF32_SS_TNILNSO_7ScaleInE1ELSQ_1EEEEEENS4_6LayoutISD_NS5_IJSC_NSA_ILi0EEESU_EEEEENS5_IJNS4_10UnderscoreESX_SX_EEEEENS4_13SM90_TMA_LOADENS4_14ComposedLayoutINS4_7SwizzleILi3ELi4ELi3EEENS4_18smem_ptr_flag_bitsILi32EEENST_INS5_IJNSA_ILi8EEENSA_ILi32EEEEEENS5_IJS17_SC_EEEEEEEvNS4_8identityENS4_23SM90_TMA_LOAD_MULTICASTES1B_vS1C_EENS_8epilogue10collective6detail29Sm90TmaWarpSpecializedAdapterINS1G_15DefaultEpilogueISJ_SK_SK_NS1F_6thread17LinearCombinationISJ_Li1EffLNS1K_9ScaleType4KindE0ELNS_15FloatRoundStyleE2ESJ_EENS1_15EpilogueDefaultEEEEEvvEEEEvNT_6ParamsE,(.L_x_325 - _ZN7cutlass13device_kernelINS_4gemm6kernel13GemmUniversalIN4cute5tupleIJiiiiEEENS1_10collective13CollectiveMmaINS1_34MainloopSm90TmaGmmaWarpSpecializedILi4ENS5_IJNS4_1CILi2EEENSA_ILi1EEESC_EEENS1_35KernelTmaWarpSpecializedCooperativeEEENS5_IJNSA_ILi128EEENSA_ILi256EEESG_EEENS_10tfloat32_tENS5_IJlSC_lEEESJ_SK_NS4_8TiledMMAINS4_8MMA_AtomIJNS4_4SM904GMMA30MMA_64x256x8_F32TF32TF32_SS_TNILNSO_7ScaleInE1ELSQ_1EEEEEENS4_6LayoutISD_NS5_IJSC_NSA_ILi0EEESU_EEEEENS5_IJNS4_10UnderscoreESX_SX_EEEEENS4_13SM90_TMA_LOADENS4_14ComposedLayoutINS4_7SwizzleILi3ELi4ELi3EEENS4_18smem_ptr_flag_bitsILi32EEENST_INS5_IJNSA_ILi8EEENSA_ILi32EEEEEENS5_IJS17_SC_EEEEEEEvNS4_8identityENS4_23SM90_TMA_LOAD_MULTICASTES1B_vS1C_EENS_8epilogue10collective6detail29Sm90TmaWarpSpecializedAdapterINS1G_15DefaultEpilogueISJ_SK_SK_NS1F_6thread17LinearCombinationISJ_Li1EffLNS1K_9ScaleType4KindE0ELNS_15FloatRoundStyleE2ESJ_EENS1_15EpilogueDefaultEEEEEvvEEEEvNT_6ParamsE)
        .other          _ZN7cutlass13device_kernelINS_4gemm6kernel13GemmUniversalIN4cute5tupleIJiiiiEEENS1_10collective13CollectiveMmaINS1_34MainloopSm90TmaGmmaWarpSpecializedILi4ENS5_IJNS4_1CILi2EEENSA_ILi1EEESC_EEENS1_35KernelTmaWarpSpecializedCooperativeEEENS5_IJNSA_ILi128EEENSA_ILi256EEESG_EEENS_10tfloat32_tENS5_IJlSC_lEEESJ_SK_NS4_8TiledMMAINS4_8MMA_AtomIJNS4_4SM904GMMA30MMA_64x256x8_F32TF32TF32_SS_TNILNSO_7ScaleInE1ELSQ_1EEEEEENS4_6LayoutISD_NS5_IJSC_NSA_ILi0EEESU_EEEEENS5_IJNS4_10UnderscoreESX_SX_EEEEENS4_13SM90_TMA_LOADENS4_14ComposedLayoutINS4_7SwizzleILi3ELi4ELi3EEENS4_18smem_ptr_flag_bitsILi32EEENST_INS5_IJNSA_ILi8EEENSA_ILi32EEEEEENS5_IJS17_SC_EEEEEEEvNS4_8identityENS4_23SM90_TMA_LOAD_MULTICASTES1B_vS1C_EENS_8epilogue10collective6detail29Sm90TmaWarpSpecializedAdapterINS1G_15DefaultEpilogueISJ_SK_SK_NS1F_6thread17LinearCombinationISJ_Li1EffLNS1K_9ScaleType4KindE0ELNS_15FloatRoundStyleE2ESJ_EENS1_15EpilogueDefaultEEEEEvvEEEEvNT_6ParamsE,@"STO_CUDA_ENTRY STV_DEFAULT"
_ZN7cutlass13device_kernelINS_4gemm6kernel13GemmUniversalIN4cute5tupleIJiiiiEEENS1_10collective13CollectiveMmaINS1_34MainloopSm90TmaGmmaWarpSpecializedILi4ENS5_IJNS4_1CILi2EEENSA_ILi1EEESC_EEENS1_35KernelTmaWarpSpecializedCooperativeEEENS5_IJNSA_ILi128EEENSA_ILi256EEESG_EEENS_10tfloat32_tENS5_IJlSC_lEEESJ_SK_NS4_8TiledMMAINS4_8MMA_AtomIJNS4_4SM904GMMA30MMA_64x256x8_F32TF32TF32_SS_TNILNSO_7ScaleInE1ELSQ_1EEEEEENS4_6LayoutISD_NS5_IJSC_NSA_ILi0EEESU_EEEEENS5_IJNS4_10UnderscoreESX_SX_EEEEENS4_13SM90_TMA_LOADENS4_14ComposedLayoutINS4_7SwizzleILi3ELi4ELi3EEENS4_18smem_ptr_flag_bitsILi32EEENST_INS5_IJNSA_ILi8EEENSA_ILi32EEEEEENS5_IJS17_SC_EEEEEEEvNS4_8identityENS4_23SM90_TMA_LOAD_MULTICASTES1B_vS1C_EENS_8epilogue10collective6detail29Sm90TmaWarpSpecializedAdapterINS1G_15DefaultEpilogueISJ_SK_SK_NS1F_6thread17LinearCombinationISJ_Li1EffLNS1K_9ScaleType4KindE0ELNS_15FloatRoundStyleE2ESJ_EENS1_15EpilogueDefaultEEEEEvvEEEEvNT_6ParamsE:
[----:B------:R-:W0:Y:S01]  /*0000*/  LDC R1, c[0x0][0x28] ;  /* 0x00000a00ff017b82 */ /* 0x000e220000000800 */
[----:B------:R-:W1:Y:S01]  /*0010*/  S2R R18, SR_TID.X ;  /* 0x0000000000127919 */ /* 0x000e620000002100 */
[----:B------:R-:W-:Y:S01]  /*0020*/  ELECT P0, URZ, PT ;  /* 0x00000000003f782f */ /* 0x000fe20003800000 */
[----:B------:R-:W-:Y:S01]  /*0030*/  BSSY B0, `(.L_x_0) ;  /* 0x000000f000007945 */ /* 0x000fe20003800000 */
[--C-:B-1----:R-:W-:Y:S02]  /*0040*/  SHF.R.U32.HI R0, RZ, 0x5, R18.reuse ;  /* 0x00000005ff007819 */ /* 0x102fe40000011612 */
[----:B------:R-:W-:-:S03]  /*0050*/  SHF.R.U32.HI R3, RZ, 0x7, R18 ;  /* 0x00000007ff037819 */ /* 0x000fc60000011612 */
[----:B------:R-:W1:Y:S04]  /*0060*/  SHFL.IDX PT, R2, R0, RZ, 0x1f ;  /* 0x00001fff00027589 */ /* 0x000e6800000e0000 */
[----:B------:R2:W3:Y:S01]  /*0070*/  SHFL.IDX PT, R5, R3, RZ, 0x1f ;  /* 0x00001fff03057589 */ /* 0x0004e200000e0000 */
[----:B-1----:R-:W-:-:S13]  /*0080*/  ISETP.NE.OR P0, PT, R2, RZ, !P0 ;  /* 0x000000ff0200720c */ /* 0x002fda0004705670 */
[----:B0-23--:R-:W-:Y:S05]  /*0090*/  @P0 BRA `(.L_x_1) ;  /* 0x0000000000200947 */ /* 0x00dfea0003800000 */
[----:B------:R-:W-:Y:S02]  /*00a0*/  ULDC.64 UR4, c[0x0][0x198] ;  /* 0x0000660000047ab9 */ /* 0x000fe40000000a00 */
[----:B------:R-:W-:Y:S02]  /*00b0*/  UIADD3 UR6, UP0, UR4, 0xf0, URZ ;  /* 0x000000f004067890 */ /* 0x000fe4000ff1e03f */
[----:B------:R-:W-:Y:S02]  /*00c0*/  UIADD3 UR4, UP1, UR4, 0x1f0, URZ ;  /* 0x000001f004047890 */ /* 0x000fe4000ff3e03f */
[----:B------:R-:W-:Y:S02]  /*00d0*/  UIADD3.X UR7, URZ, UR5, URZ, UP0, !UPT ;  /* 0x000000053f077290 */ /* 0x000fe400087fe43f */
[----:B------:R-:W-:-:S07]  /*00e0*/  UIADD3.X UR5, URZ, UR5, URZ, UP1, !UPT ;  /* 0x000000053f057290 */ /* 0x000fce0008ffe43f */
[----:B------:R0:W-:Y:S02]  /*00f0*/  UTMACCTL.PF [UR6] ;  /* 0x00000000060079b9 */ /* 0x0001e40008040000 */
[----:B------:R0:W-:Y:S02]  /*0100*/  UTMACCTL.PF [UR4] ;  /* 0x00000000040079b9 */ /* 0x0001e40008040000 */
[----:B0-----:R-:W-:Y:S01]  /*0110*/  NOP ;  /* 0x0000000000007918 */ /* 0x001fe20000000000 */
.L_x_1:
[----:B------:R-:W-:Y:S05]  /*0120*/  BSYNC B0 ;  /* 0x0000000000007941 */ /* 0x000fea0003800000 */
.L_x_0:
[----:B------:R-:W0:Y:S02]  /*0130*/  SHFL.IDX PT, R3, R0, RZ, 0x1f ;  /* 0x00001fff00037589 */ /* 0x000e2400000e0000 */
[----:B0-----:R-:W-:-:S13]  /*0140*/  ISETP.NE.AND P0, PT, R3, RZ, PT ;  /* 0x000000ff0300720c */ /* 0x001fda0003f05270 */
[----:B------:R-:W-:Y:S05]  /*0150*/  @P0 BRA `(.L_x_2) ;  /* 0x0000000000580947 */ /* 0x000fea0003800000 */
[----:B------:R-:W0:Y:S01]  /*0160*/  S2UR UR8, SR_CgaCtaId ;  /* 0x00000000000879c3 */ /* 0x000e220000008800 */
[----:B------:R-:W-:Y:S01]  /*0170*/  UMOV UR4, 0x400 ;  /* 0x0000040000047882 */ /* 0x000fe20000000000 */
[----:B------:R-:W-:Y:S01]  /*0180*/  UMOV UR5, 0x1 ;  /* 0x0000000100057882 */ /* 0x000fe20000000000 */
[----:B------:R-:W-:Y:S01]  /*0190*/  UMOV UR6, 0x4 ;  /* 0x0000000400067882 */ /* 0x000fe20000000000 */
[----:B------:R-:W-:Y:S01]  /*01a0*/  ELECT P0, URZ, PT ;  /* 0x00000000003f782f */ /* 0x000fe20003800000 */
[----:B------:R-:W-:-:S04]  /*01b0*/  UIADD3 UR6, -UR6, 0x100000, URZ ;  /* 0x0010000006067890 */ /* 0x000fc8000fffe13f */
[----:B------:R-:W-:Y:S02]  /*01c0*/  USHF.L.U32 UR7, UR6, 0xb, URZ ;  /* 0x0000000b06077899 */ /* 0x000fe4000800063f */
[----:B------:R-:W-:Y:S02]  /*01d0*/  USHF.L.U32 UR6, UR6, 0x1, URZ ;  /* 0x0000000106067899 */ /* 0x000fe4000800063f */
[----:B0-----:R-:W-:Y:S02]  /*01e0*/  ULEA UR8, UR8, UR4, 0x18 ;  /* 0x0000000408087291 */ /* 0x001fe4000f8ec03f */
[----:B------:R-:W-:-:S04]  /*01f0*/  UIADD3 UR4, -UR5, 0x100000, URZ ;  /* 0x0010000005047890 */ /* 0x000fc8000fffe13f */
[----:B------:R-:W-:Y:S02]  /*0200*/  USHF.L.U32 UR5, UR4, 0xb, URZ ;  /* 0x0000000b04057899 */ /* 0x000fe4000800063f */
[----:B------:R-:W-:Y:S01]  /*0210*/  USHF.L.U32 UR4, UR4, 0x1, URZ ;  /* 0x0000000104047899 */ /* 0x000fe2000800063f */
[----:B------:R-:W0:Y:S11]  /*0220*/  FENCE.VIEW.ASYNC.S ;  /* 0x00000000000073c6 */ /* 0x000e360000000000 */
[----:B0-----:R0:W1:Y:S01]  /*0230*/  SYNCS.EXCH.64 URZ, [UR8], UR4 ;  /* 0x00000004083f75b2 */ /* 0x0010620008000100 */
[----:B------:R0:W2:Y:S01]  /*0240*/  SYNCS.EXCH.64 URZ, [UR8+0x20], UR6 ;  /* 0x00002006083f75b2 */ /* 0x0000a20008000100 */
[----:B------:R0:W3:Y:S01]  /*0250*/  SYNCS.EXCH.64 URZ, [UR8+0x8], UR4 ;  /* 0x00000804083f75b2 */ /* 0x0000e20008000100 */
[----:B------:R0:W4:Y:S01]  /*0260*/  SYNCS.EXCH.64 URZ, [UR8+0x28], UR6 ;  /* 0x00002806083f75b2 */ /* 0x0001220008000100 */
[----:B------:R0:W0:Y:S01]  /*0270*/  SYNCS.EXCH.64 URZ, [UR8+0x10], UR4 ;  /* 0x00001004083f75b2 */ /* 0x0000220008000100 */
[----:B------:R0:W0:Y:S01]  /*0280*/  SYNCS.EXCH.64 URZ, [UR8+0x30], UR6 ;  /* 0x00003006083f75b2 */ /* 0x0000220008000100 */
[----:B------:R0:W0:Y:S01]  /*0290*/  SYNCS.EXCH.64 URZ, [UR8+0x18], UR4 ;  /* 0x00001804083f75b2 */ /* 0x0000220008000100 */
[----:B------:R0:W0:Y:S01]  /*02a0*/  SYNCS.EXCH.64 URZ, [UR8+0x38], UR6 ;  /* 0x00003806083f75b2 */ /* 0x0000220008000100 */
[----:B------:R-:W-:Y:S01]  /*02b0*/  NOP ;  /* 0x0000000000007918 */ /* 0x000fe20000000000 */
.L_x_2:
[----:B------:R-:W-:Y:S01]  /*02c0*/  SHF.R.S32.HI R7, RZ, 0x1f, R18 ;  /* 0x0000001fff077819 */ /* 0x000fe20000011412 */
[----:B------:R-:W5:Y:S01]  /*02d0*/  SHFL.IDX PT, R0, R0, RZ, 0x1f ;  /* 0x00001fff00007589 */ /* 0x000f6200000e0000 */
[----:B0-----:R-:W0:Y:S01]  /*02e0*/  S2UR UR8, SR_CTAID.X ;  /* 0x00000000000879c3 */ /* 0x001e220000002500 */
[----:B------:R-:W-:Y:S02]  /*02f0*/  ELECT P0, URZ, PT ;  /* 0x00000000003f782f */ /* 0x000fe40003800000 */
[----:B------:R-:W-:Y:S01]  /*0300*/  LEA.HI R7, R7, R18, RZ, 0x7 ;  /* 0x0000001207077211 */ /* 0x000fe200078f38ff */
[----:B------:R-:W1:Y:S01]  /*0310*/  S2R R4, SR_CTAID.Y ;  /* 0x0000000000047919 */ /* 0x000e620000002600 */
[----:B------:R-:W-:Y:S01]  /*0320*/  SHF.R.S32.HI R8, RZ, 0x1f, R3 ;  /* 0x0000001fff087819 */ /* 0x000fe20000011403 */
[----:B------:R-:W-:Y:S01]  /*0330*/  ULDC UR4, c[0x0][0x150] ;  /* 0x0000540000047ab9 */ /* 0x000fe20000000800 */
[----:B------:R-:W-:Y:S01]  /*0340*/  LOP3.LUT R7, R7, 0xffffff80, RZ, 0xc0, !PT ;  /* 0xffffff8007077812 */ /* 0x000fe200078ec0ff */
[----:B------:R-:W-:Y:S01]  /*0350*/  NOP ;  /* 0x0000000000007918 */ /* 0x000fe20000000000 */
[----:B------:R-:W-:Y:S01]  /*0360*/  LEA.HI R8, R8, R3, RZ, 0x2 ;  /* 0x0000000308087211 */ /* 0x000fe200078f10ff */
[----:B------:R-:W2:Y:S01]  /*0370*/  LDC R10, c[0x0][0x144] ;  /* 0x00005100ff0a7b82 */ /* 0x000ea20000000800 */
[----:B------:R-:W-:Y:S01]  /*0380*/  NOP ;  /* 0x0000000000007918 */ /* 0x000fe20000000000 */
[----:B------:R-:W-:Y:S01]  /*0390*/  IMAD.IADD R6, R18, 0x1, -R7 ;  /* 0x0000000112067824 */ /* 0x000fe200078e0a07 */
[----:B------:R-:W-:Y:S01]  /*03a0*/  LOP3.LUT R8, R8, 0x3ffffffc, RZ, 0xc0, !PT ;  /* 0x3ffffffc08087812 */ /* 0x000fe200078ec0ff */
[----:B------:R-:W-:Y:S01]  /*03b0*/  IMAD.MOV.U32 R22, RZ, RZ, 0x1 ;  /* 0x00000001ff167424 */ /* 0x000fe200078e00ff */
[----:B------:R-:W-:-:S02]  /*03c0*/  ISETP.NE.AND P3, PT, R5, RZ, PT ;  /* 0x000000ff0500720c */ /* 0x000fc40003f65270 */
[----:B------:R-:W-:Y:S01]  /*03d0*/  SHF.R.S32.HI R7, RZ, 0x1f, R6 ;  /* 0x0000001fff077819 */ /* 0x000fe20000011406 */
[----:B------:R-:W-:Y:S01]  /*03e0*/  IMAD.IADD R8, R3, 0x1, -R8 ;  /* 0x0000000103087824 */ /* 0x000fe200078e0a08 */
[----:B------:R-:W3:Y:S02]  /*03f0*/  LDC R13, c[0x0][0x140] ;  /* 0x00005000ff0d7b82 */ /* 0x000ee40000000800 */
[----:B------:R-:W-:Y:S02]  /*0400*/  LEA.HI R7, R7, R6, RZ, 0x3 ;  /* 0x0000000607077211 */ /* 0x000fe400078f18ff */
[----:B-----5:R-:W-:Y:S02]  /*0410*/  ISETP.NE.OR P0, PT, R0, RZ, !P0 ;  /* 0x000000ff0000720c */ /* 0x020fe40004705670 */
[--C-:B------:R-:W-:Y:S02]  /*0420*/  SHF.R.S32.HI R0, RZ, 0x3, R7.reuse ;  /* 0x00000003ff007819 */ /* 0x100fe40000011407 */
[----:B------:R-:W-:-:S02]  /*0430*/  SHF.R.S32.HI R7, RZ, 0x1f, R7 ;  /* 0x0000001fff077819 */ /* 0x000fc40000011407 */
[----:B0-----:R-:W-:Y:S02]  /*0440*/  I2FP.F32.U32 R9, UR8 ;  /* 0x0000000800097c45 */ /* 0x001fe40008201000 */
[----:B------:R-:W-:-:S03]  /*0450*/  LEA.HI R7, R7, R0, RZ, 0x2 ;  /* 0x0000000007077211 */ /* 0x000fc600078f10ff */
[----:B------:R-:W-:Y:S01]  /*0460*/  FMUL R9, R9, UR4 ;  /* 0x0000000409097c20 */ /* 0x000fe20008400000 */
[----:B------:R-:W-:Y:S01]  /*0470*/  LOP3.LUT R7, R7, 0xfffffffc, RZ, 0xc0, !PT ;  /* 0xfffffffc07077812 */ /* 0x000fe200078ec0ff */
[----:B------:R-:W-:Y:S01]  /*0480*/  VOTEU.ALL UP0, P0 ;  /* 0x00000000003f7886 */ /* 0x000fe20000000000 */
[----:B-1----:R-:W-:Y:S01]  /*0490*/  I2FP.F32.U32 R3, R4 ;  /* 0x0000000400037245 */ /* 0x002fe20000201000 */
[----:B------:R-:W-:Y:S01]  /*04a0*/  ULDC UR4, c[0x0][0x154] ;  /* 0x0000550000047ab9 */ /* 0x000fe20000000800 */
[----:B------:R-:W-:Y:S01]  /*04b0*/  VOTEU.ALL UP1, P0 ;  /* 0x00000000003f7886 */ /* 0x000fe20000020000 */
[----:B------:R-:W0:Y:S01]  /*04c0*/  F2I.U32.TRUNC.NTZ R9, R9 ;  /* 0x0000000900097305 */ /* 0x000e22000020f000 */
[----:B------:R-:W-:Y:S01]  /*04d0*/  IMAD.IADD R7, R0, 0x1, -R7 ;  /* 0x0000000100077824 */ /* 0x000fe200078e0a07 */
[----:B------:R-:W1:Y:S01]  /*04e0*/  @!UP0 S2UR UR7, SR_CgaCtaId ;  /* 0x00000000000789c3 */ /* 0x000e620000008800 */
[----:B------:R-:W-:Y:S01]  /*04f0*/  FMUL R12, R3, UR4 ;  /* 0x00000004030c7c20 */ /* 0x000fe20008400000 */
[----:B------:R-:W-:Y:S01]  /*0500*/  UMOV UR4, 0x20 ;  /* 0x0000002000047882 */ /* 0x000fe20000000000 */
[----:B------:R-:W-:Y:S01]  /*0510*/  IMAD R8, R8, 0x4, R7 ;  /* 0x0000000408087824 */ /* 0x000fe200078e0207 */
[----:B------:R-:W-:Y:S01]  /*0520*/  @!UP0 UMOV UR6, 0x400 ;  /* 0x0000040000068882 */ /* 0x000fe20000000000 */
[----:B------:R-:W-:-:S04]  /*0530*/  @!UP0 UIADD3 UR4, -UR4, 0x100000, URZ ;  /* 0x0010000004048890 */ /* 0x000fc8000fffe13f */
[----:B------:R-:W-:Y:S02]  /*0540*/  @!UP0 USHF.L.U32 UR5, UR4, 0xb, URZ ;  /* 0x0000000b04058899 */ /* 0x000fe4000800063f */
[----:B------:R-:W-:Y:S01]  /*0550*/  @!UP0 USHF.L.U32 UR4, UR4, 0x1, URZ ;  /* 0x0000000104048899 */ /* 0x000fe2000800063f */
[----:B---3--:R-:W-:Y:S01]  /*0560*/  ISETP.EQ.U32.AND P2, PT, R13, 0x1, PT ;  /* 0x000000010d00780c */ /* 0x008fe20003f42070 */
[----:B------:R-:W3:Y:S01]  /*0570*/  F2I.U32.TRUNC.NTZ R12, R12 ;  /* 0x0000000c000c7305 */ /* 0x000ee2000020f000 */
[----:B------:R-:W-:Y:S01]  /*0580*/  LEA.HI R0, R8, R8, RZ, 0x1 ;  /* 0x0000000808007211 */ /* 0x000fe200078f08ff */
[----:B------:R-:W5:Y:S03]  /*0590*/  LDC R7, c[0x0][0x148] ;  /* 0x00005200ff077b82 */ /* 0x000f660000000800 */
[----:B------:R-:W-:Y:S01]  /*05a0*/  LOP3.LUT R11, R0, 0xfffffffe, RZ, 0xc0, !PT ;  /* 0xfffffffe000b7812 */ /* 0x000fe200078ec0ff */
[----:B0-----:R-:W-:Y:S01]  /*05b0*/  IMAD.MOV R15, RZ, RZ, -R9 ;  /* 0x000000ffff0f7224 */ /* 0x001fe200078e0a09 */
[----:B------:R-:W-:-:S03]  /*05c0*/  SHF.R.S32.HI R9, RZ, 0x1f, R2 ;  /* 0x0000001fff097819 */ /* 0x000fc60000011402 */
[----:B--2---:R-:W-:Y:S01]  /*05d0*/  IMAD R3, R10, R15, UR8 ;  /* 0x000000080a037e24 */ /* 0x004fe2000f8e020f */
[----:B------:R-:W-:Y:S01]  /*05e0*/  LEA.HI R9, R9, R2, RZ, 0x2 ;  /* 0x0000000209097211 */ /* 0x000fe200078f10ff */
[C---:B------:R-:W-:Y:S02]  /*05f0*/  IMAD.IADD R0, R8.reuse, 0x1, -R11 ;  /* 0x0000000108007824 */ /* 0x040fe400078e0a0b */
[----:B------:R-:W-:Y:S01]  /*0600*/  IMAD.SHL.U32 R11, R8, 0x4, RZ ;  /* 0x00000004080b7824 */ /* 0x000fe200078e00ff */
[----:B------:R-:W-:Y:S01]  /*0610*/  LOP3.LUT R9, R9, 0xfffffffc, RZ, 0xc0, !PT ;  /* 0xfffffffc09097812 */ /* 0x000fe200078ec0ff */
[----:B---3--:R-:W-:Y:S01]  /*0620*/  IMAD.MOV R24, RZ, RZ, -R12 ;  /* 0x000000ffff187224 */ /* 0x008fe200078e0a0c */
[----:B------:R-:W-:Y:S01]  /*0630*/  ISETP.NE.AND P4, PT, R0, R3, PT ;  /* 0x000000030000720c */ /* 0x000fe20003f85270 */
[----:B-1----:R-:W-:Y:S01]  /*0640*/  @!UP0 ULEA UR6, UR7, UR6, 0x18 ;  /* 0x0000000607068291 */ /* 0x002fe2000f8ec03f */
[----:B------:R-:W-:Y:S01]  /*0650*/  LOP3.LUT R152, R8, 0xc, R11, 0x78, !PT ;  /* 0x0000000c08987812 */ /* 0x000fe200078e780b */
[----:B------:R-:W-:Y:S01]  /*0660*/  IMAD.IADD R0, R2, 0x1, -R9 ;  /* 0x0000000102007824 */ /* 0x000fe200078e0a09 */
[----:B------:R-:W-:Y:S01]  /*0670*/  VOTEU.ALL UP0, P0 ;  /* 0x00000000003f7886 */ /* 0x000fe20000000000 */
[----:B------:R-:W-:Y:S01]  /*0680*/  LOP3.LUT P0, RZ, R6, 0x7, RZ, 0xc0, !PT ;  /* 0x0000000706ff7812 */ /* 0x000fe2000780c0ff */
[----:B------:R-:W-:-:S02]  /*0690*/  VIADD R6, R5, 0xffffffff ;  /* 0xffffffff05067836 */ /* 0x000fc40000000000 */
[----:B------:R-:W-:Y:S01]  /*06a0*/  ISETP.NE.AND P1, PT, R0, 0x3, PT ;  /* 0x000000030000780c */ /* 0x000fe20003f25270 */
[----:B-----5:R-:W-:Y:S01]  /*06b0*/  IMAD R9, R7, R24, R4 ;  /* 0x0000001807097224 */ /* 0x020fe200078e0204 */
[----:B------:R-:W-:Y:S02]  /*06c0*/  ISETP.LT.U32.AND P0, PT, R152, 0x2, !P0 ;  /* 0x000000029800780c */ /* 0x000fe40004701070 */
[----:B------:R-:W-:Y:S01]  /*06d0*/  ISETP.EQ.OR P1, PT, R0, RZ, !P1 ;  /* 0x000000ff0000720c */ /* 0x000fe20004f22670 */
[----:B------:R-:W0:Y:S02]  /*06e0*/  FENCE.VIEW.ASYNC.S ;  /* 0x00000000000073c6 */ /* 0x000e240000000000 */
[----:B0-----:R0:W1:Y:S01]  /*06f0*/  @!UP0 SYNCS.EXCH.64 URZ, [UR6+0x50], UR4 ;  /* 0x00005004063f85b2 */ /* 0x0010620008000100 */
[----:B------:R-:W-:Y:S02]  /*0700*/  @P4 LEA.HI R2, R152, R152, RZ, 0x1 ;  /* 0x0000009898024211 */ /* 0x000fe400078f08ff */
[----:B------:R-:W-:-:S02]  /*0710*/  ISETP.EQ.AND P1, PT, R5, RZ, P1 ;  /* 0x000000ff0500720c */ /* 0x000fc40000f22270 */
[----:B------:R-:W-:Y:S02]  /*0720*/  @P4 SHF.R.S32.HI R2, RZ, 0x1, R2 ;  /* 0x00000001ff024819 */ /* 0x000fe40000011402 */
[----:B------:R-:W-:Y:S02]  /*0730*/  ISETP.GE.U32.AND P6, PT, R6, 0x2, PT ;  /* 0x000000020600780c */ /* 0x000fe40003fc6070 */
[----:B------:R-:W-:Y:S02]  /*0740*/  @P4 ISETP.NE.AND P5, PT, R2, R9, PT ;  /* 0x000000090200420c */ /* 0x000fe40003fa5270 */
[----:B------:R-:W-:Y:S02]  /*0750*/  SEL R9, RZ, 0x1, !P0 ;  /* 0x00000001ff097807 */ /* 0x000fe40004000000 */
[----:B------:R-:W-:Y:S02]  /*0760*/  @P4 SEL R22, RZ, 0x1, P5 ;  /* 0x00000001ff164807 */ /* 0x000fe40002800000 */
[----:B------:R-:W-:Y:S01]  /*0770*/  SEL R19, RZ, 0x1, !P1 ;  /* 0x00000001ff137807 */ /* 0x000fe20004800000 */
[----:B------:R0:W2:Y:S01]  /*0780*/  @!UP1 SYNCS.EXCH.64 URZ, [UR6+0x58], UR4 ;  /* 0x00005804063f95b2 */ /* 0x0000a20008000100 */
[----:B------:R-:W-:Y:S01]  /*0790*/  LOP3.LUT R22, R22, R9, RZ, 0xc0, !PT ;  /* 0x0000000916167212 */ /* 0x000fe200078ec0ff */
[----:B------:R-:W-:Y:S01]  /*07a0*/  NOP ;  /* 0x0000000000007918 */ /* 0x000fe20000000000 */
[----:B------:R-:W-:Y:S01]  /*07b0*/  SEL R19, R19, 0x2, P6 ;  /* 0x0000000213137807 */ /* 0x000fe20003000000 */
[----:B------:R-:W-:Y:S06]  /*07c0*/  @!P2 BRA `(.L_x_3) ;  /* 0x000000000008a947 */ /* 0x000fec0003800000 */
[----:B-12-4-:R-:W-:Y:S01]  /*07d0*/  UCGABAR_ARV ;  /* 0x00000000000079c7 */ /* 0x016fe20008000000 */
[----:B------:R-:W-:Y:S05]  /*07e0*/  BRA `(.L_x_4) ;  /* 0x0000000000047947 */ /* 0x000fea0003800000 */
.L_x_3:
[----:B-12-4-:R-:W-:Y:S01]  /*07f0*/  NOP ;  /* 0x0000000000007918 */ /* 0x016fe20000000000 */
.L_x_4:
[----:B------:R-:W1:Y:S01]  /*0800*/  LDC R2, c[0x0][0x65c] ;  /* 0x00019700ff027b82 */ /* 0x000e620000000800 */
[----:B------:R-:W-:Y:S02]  /*0810*/  IMAD.U32 R8, RZ, RZ, UR8 ;  /* 0x00000008ff087e24 */ /* 0x000fe4000f8e00ff */
[----:B------:R-:W-:Y:S01]  /*0820*/  IMAD.MOV.U32 R9, RZ, RZ, RZ ;  /* 0x000000ffff097224 */ /* 0x000fe200078e00ff */
[----:B-1----:R-:W-:-:S04]  /*0830*/  ISETP.NE.AND P1, PT, R2, 0x1, PT ;  /* 0x000000010200780c */ /* 0x002fc80003f25270 */
[----:B------:R-:W-:-:S09]  /*0840*/  P2R R5, PR, RZ, 0x2 ;  /* 0x00000002ff057803 */ /* 0x000fd20000000000 */
[----:B------:R-:W1:Y:S01]  /*0850*/  @P1 LDC R17, c[0x0][0x10] ;  /* 0x00000400ff111b82 */ /* 0x000e620000000800 */
[----:B------:R-:W-:Y:S02]  /*0860*/  @P1 IMAD.MOV.U32 R5, RZ, RZ, RZ ;  /* 0x000000ffff051224 */ /* 0x000fe400078e00ff */
[----:B------:R-:W-:-:S05]  /*0870*/  @P1 IMAD.MOV.U32 R13, RZ, RZ, RZ ;  /* 0x000000ffff0d1224 */ /* 0x000fca00078e00ff */
[----:B------:R-:W2:Y:S01]  /*0880*/  @!P1 LDC R11, c[0x0][0xc] ;  /* 0x00000300ff0b9b82 */ /* 0x000ea20000000800 */
[----:B-1----:R-:W-:-:S04]  /*0890*/  @P1 IMAD.WIDE.U32 R16, R17, UR8, R4 ;  /* 0x0000000811101c25 */ /* 0x002fc8000f8e0004 */
[----:B------:R-:W-:Y:S02]  /*08a0*/  @P1 IMAD.IADD R17, R17, 0x1, R13 ;  /* 0x0000000111111824 */ /* 0x000fe400078e020d */
[----:B--2---:R-:W-:-:S04]  /*08b0*/  @!P1 IMAD.WIDE.U32 R8, R4, R11, R8 ;  /* 0x0000000b04089225 */ /* 0x004fc800078e0008 */
[----:B------:R-:W-:Y:S02]  /*08c0*/  @!P1 IMAD.MOV.U32 R16, RZ, RZ, R8 ;  /* 0x000000ffff109224 */ /* 0x000fe400078e0008 */
[----:B------:R-:W-:Y:S01]  /*08d0*/  @!P1 IMAD.MOV.U32 R17, RZ, RZ, R9 ;  /* 0x000000ffff119224 */ /* 0x000fe200078e0009 */
[----:B------:R-:W-:Y:S06]  /*08e0*/  @!P2 BRA `(.L_x_5) ;  /* 0x00000000000ca947 */ /* 0x000fec0003800000 */
[----:B------:R-:W-:Y:S01]  /*08f0*/  UCGABAR_WAIT ;  /* 0x0000000000007dc7 */ /* 0x000fe20008000000 */
[----:B------:R-:W-:Y:S01]  /*0900*/  CCTL.IVALL ;  /* 0x00000000ff00798f */ /* 0x000fe20002000000 */
[----:B------:R-:W-:Y:S05]  /*0910*/  BRA `(.L_x_6) ;  /* 0x0000000000047947 */ /* 0x000fea0003800000 */
.L_x_5:
[----:B------:R-:W-:Y:S06]  /*0920*/  BAR.SYNC.DEFER_BLOCKING 0x0 ;  /* 0x0000000000007b1d */ /* 0x000fec0000010000 */
.L_x_6:
[----:B------:R-:W-:Y:S05]  /*0930*/  @!P3 BRA `(.L_x_7) ;  /* 0x000000a40054b947 */ /* 0x000fea0003800000 */
[----:B------:R-:W-:-:S13]  /*0940*/  ISETP.GT.U32.AND P0, PT, R6, 0x1, PT ;  /* 0x000000010600780c */ /* 0x000fda0003f04070 */
[----:B0-----:R-:W-:Y:S05]  /*0950*/  @P0 EXIT ;  /* 0x000000000000094d */ /* 0x001fea0003800000 */
[----:B------:R-:W-:Y:S01]  /*0960*/  ULDC.64 UR4, c[0x0][0x650] ;  /* 0x0001940000047ab9 */ /* 0x000fe20000000a00 */
[----:B------:R-:W-:Y:S01]  /*0970*/  PRMT R0, RZ, 0x7610, R0 ;  /* 0x00007610ff007816 */ /* 0x000fe20000000000 */
[----:B------:R-:W-:Y:S01]  /*0980*/  IMAD.MOV.U32 R154, RZ, RZ, -0x1 ;  /* 0xffffffffff9a7424 */ /* 0x000fe200078e00ff */
[----:B------:R-:W-:Y:S01]  /*0990*/  ISETP.GE.U32.AND P0, PT, R16, UR4, PT ;  /* 0x0000000410007c0c */ /* 0x000fe2000bf06070 */
[----:B------:R-:W-:Y:S02]  /*09a0*/  IMAD.MOV.U32 R153, RZ, RZ, -0x1 ;  /* 0xffffffffff997424 */ /* 0x000fe400078e00ff */
[----:B------:R-:W-:Y:S01]  /*09b0*/  IMAD.MOV.U32 R23, RZ, RZ, -0x1 ;  /* 0xffffffffff177424 */ /* 0x000fe200078e00ff */
[----:B------:R-:W-:-:S13]  /*09c0*/  ISETP.GE.U32.AND.EX P0, PT, R17, UR5, PT, P0 ;  /* 0x0000000511007c0c */ /* 0x000fda000bf06100 */
[----:B------:R-:W-:Y:S05]  /*09d0*/  @P0 BRA `(.L_x_8) ;  /* 0x00000004002c0947 */ /* 0x000fea0003800000 */
[----:B------:R-:W0:Y:S01]  /*09e0*/  LDC.64 R20, c[0x0][0x628] ;  /* 0x00018a00ff147b82 */ /* 0x000e220000000a00 */
[----:B------:R-:W-:Y:S02]  /*09f0*/  IMAD.MOV.U32 R8, RZ, RZ, R16 ;  /* 0x000000ffff087224 */ /* 0x000fe400078e0010 */
[----:B------:R-:W-:-:S05]  /*0a00*/  IMAD.MOV.U32 R9, RZ, RZ, R17 ;  /* 0x000000ffff097224 */ /* 0x000fca00078e0011 */
[----:B------:R-:W1:Y:S08]  /*0a10*/  LDC R0, c[0x0][0x630] ;  /* 0x00018c00ff007b82 */ /* 0x000e700000000800 */
[----:B------:R-:W2:Y:S01]  /*0a20*/  LDC.64 R26, c[0x0][0x620] ;  /* 0x00018800ff1a7b82 */ /* 0x000ea20000000a00 */
[----:B0-----:R-:W-:-:S04]  /*0a30*/  ISETP.NE.U32.AND P0, PT, R20, RZ, PT ;  /* 0x000000ff1400720c */ /* 0x001fc80003f05070 */
[----:B------:R-:W-:-:S13]  /*0a40*/  ISETP.NE.AND.EX P0, PT, R21, RZ, PT, P0 ;  /* 0x000000ff1500720c */ /* 0x000fda0003f05300 */
[----:B-12---:R-:W-:Y:S05]  /*0a50*/  @!P0 BRA `(.L_x_9) ;  /* 0x0000000000288947 */ /* 0x006fea0003800000 */
[----:B------:R-:W0:Y:S02]  /*0a60*/  LDC R13, c[0x0][0x634] ;  /* 0x00018d00ff0d7b82 */ /* 0x000e240000000800 */
[----:B0-----:R-:W-:-:S05]  /*0a70*/  IADD3 R13, P0, R16, R13, RZ ;  /* 0x0000000d100d7210 */ /* 0x001fca0007f1e0ff */
[----:B------:R-:W-:-:S04]  /*0a80*/  IMAD.X R15, RZ, RZ, R17, P0 ;  /* 0x000000ffff0f7224 */ /* 0x000fc800000e0611 */
[----:B------:R-:W-:-:S04]  /*0a90*/  IMAD.WIDE.U32 R8, R15, R20, RZ ;  /* 0x000000140f087225 */ /* 0x000fc800078e00ff */
[----:B------:R-:W-:-:S04]  /*0aa0*/  IMAD.WIDE.U32 R10, P0, R13, R21, R8 ;  /* 0x000000150d0a7225 */ /* 0x000fc80007800008 */
[----:B------:R-:W-:-:S04]  /*0ab0*/  IMAD.WIDE.U32 R8, R13, R20, RZ ;  /* 0x000000140d087225 */ /* 0x000fc800078e00ff */
[----:B------:R-:W-:Y:S01]  /*0ac0*/  IMAD.X R13, RZ, RZ, RZ, P0 ;  /* 0x000000ffff0d7224 */ /* 0x000fe200000e06ff */
[----:B------:R-:W-:Y:S01]  /*0ad0*/  IADD3 RZ, P0, R9, R10, RZ ;  /* 0x0000000a09ff7210 */ /* 0x000fe20007f1e0ff */
[----:B------:R-:W-:-:S04]  /*0ae0*/  IMAD.MOV.U32 R12, RZ, RZ, R11 ;  /* 0x000000ffff0c7224 */ /* 0x000fc800078e000b */
[----:B------:R-:W-:-:S08]  /*0af0*/  IMAD.WIDE.U32.X R8, R15, R21, R12, P0 ;  /* 0x000000150f087225 */ /* 0x000fd000000e040c */
.L_x_9:
[----:B------:R-:W0:Y:S01]  /*0b00*/  LDC.64 R20, c[0x0][0x640] ;  /* 0x00019000ff147b82 */ /* 0x000e220000000a00 */
[--C-:B------:R-:W-:Y:S01]  /*0b10*/  SHF.R.U64 R28, R8, R0, R9.reuse ;  /* 0x00000000081c7219 */ /* 0x100fe20000001209 */
[----:B------:R-:W-:Y:S01]  /*0b20*/  IMAD R30, R7, R24, R4 ;  /* 0x00000018071e7224 */ /* 0x000fe200078e0204 */
[----:B------:R-:W-:Y:S01]  /*0b30*/  SHF.R.U32.HI R0, RZ, R0, R9 ;  /* 0x00000000ff007219 */ /* 0x000fe20000011609 */
[----:B------:R-:W-:Y:S01]  /*0b40*/  IMAD.MOV.U32 R23, RZ, RZ, 0x1 ;  /* 0x00000001ff177424 */ /* 0x000fe200078e00ff */
[----:B------:R-:W-:-:S03]  /*0b50*/  IADD3 R5, P0, RZ, -R28, RZ ;  /* 0x8000001cff057210 */ /* 0x000fc60007f1e0ff */
[----:B------:R-:W1:Y:S02]  /*0b60*/  LDC R6, c[0x0][0x618] ;  /* 0x00018600ff067b82 */ /* 0x000e640000000800 */
[----:B------:R-:W-:-:S04]  /*0b70*/  IMAD.X R9, RZ, RZ, ~R0, P0 ;  /* 0x000000ffff097224 */ /* 0x000fc800000e0e00 */
[-C--:B------:R-:W-:Y:S02]  /*0b80*/  IMAD R0, R9, R26.reuse, RZ ;  /* 0x0000001a09007224 */ /* 0x080fe400078e02ff */
[----:B------:R-:W2:Y:S01]  /*0b90*/  LDC R11, c[0x0][0x608] ;  /* 0x00018200ff0b7b82 */ /* 0x000ea20000000800 */
[----:B------:R-:W-:-:S04]  /*0ba0*/  IMAD.WIDE.U32 R8, R5, R26, R16 ;  /* 0x0000001a05087225 */ /* 0x000fc800078e0010 */
[----:B------:R-:W-:-:S03]  /*0bb0*/  IMAD R5, R5, R27, R0 ;  /* 0x0000001b05057224 */ /* 0x000fc600078e0200 */
[----:B------:R-:W3:Y:S01]  /*0bc0*/  LDC R12, c[0x0][0x658] ;  /* 0x00019600ff0c7b82 */ /* 0x000ee20000000800 */
[----:B0-----:R-:W-:Y:S01]  /*0bd0*/  ISETP.NE.U32.AND P0, PT, R20, RZ, PT ;  /* 0x000000ff1400720c */ /* 0x001fe20003f05070 */
[----:B------:R-:W-:Y:S02]  /*0be0*/  IMAD.IADD R5, R9, 0x1, R5 ;  /* 0x0000000109057824 */ /* 0x000fe400078e0205 */
[----:B------:R-:W-:Y:S01]  /*0bf0*/  IMAD.MOV.U32 R9, RZ, RZ, -0x1 ;  /* 0xffffffffff097424 */ /* 0x000fe200078e00ff */
[----:B------:R-:W-:-:S03]  /*0c00*/  ISETP.NE.AND.EX P0, PT, R21, RZ, PT, P0 ;  /* 0x000000ff1500720c */ /* 0x000fc60003f05300 */
[----:B------:R-:W0:Y:S01]  /*0c10*/  LDC R15, c[0x0][0x600] ;  /* 0x00018000ff0f7b82 */ /* 0x000e220000000800 */
[-CC-:B-1----:R-:W-:Y:S02]  /*0c20*/  SHF.R.U64 R13, R8, R6.reuse, R5.reuse ;  /* 0x00000006080d7219 */ /* 0x182fe40000001205 */
[----:B------:R-:W-:-:S05]  /*0c30*/  SHF.R.U32.HI R0, RZ, R6, R5 ;  /* 0x00000006ff007219 */ /* 0x000fca0000011605 */
[----:B------:R-:W1:Y:S01]  /*0c40*/  LDC R14, c[0x0][0x648] ;  /* 0x00019200ff0e7b82 */ /* 0x000e620000000800 */
[-CC-:B--2---:R-:W-:Y:S02]  /*0c50*/  SHF.R.U64 R27, R13, R11.reuse, R0.reuse ;  /* 0x0000000b0d1b7219 */ /* 0x184fe40000001200 */
[----:B------:R-:W-:-:S05]  /*0c60*/  SHF.R.U32.HI R5, RZ, R11, R0 ;  /* 0x0000000bff057219 */ /* 0x000fca0000011600 */
[----:B------:R-:W2:Y:S01]  /*0c70*/  LDC R26, c[0x0][0x638] ;  /* 0x00018e00ff1a7b82 */ /* 0x000ea20000000800 */
[-CC-:B---3--:R-:W-:Y:S02]  /*0c80*/  SHF.R.U64 R24, R27, R12.reuse, R5.reuse ;  /* 0x0000000c1b187219 */ /* 0x188fe40000001205 */
[-C--:B------:R-:W-:Y:S02]  /*0c90*/  SHF.L.U32 R0, R9, R12.reuse, RZ ;  /* 0x0000000c09007219 */ /* 0x080fe400000006ff */
[----:B------:R-:W-:Y:S01]  /*0ca0*/  SHF.R.U32.HI R5, RZ, R12, R5 ;  /* 0x0000000cff057219 */ /* 0x000fe20000011605 */
[----:B------:R-:W-:Y:S01]  /*0cb0*/  IMAD.MOV.U32 R4, RZ, RZ, R24 ;  /* 0x000000ffff047224 */ /* 0x000fe200078e0018 */
[----:B------:R-:W-:Y:S01]  /*0cc0*/  LOP3.LUT R10, RZ, R0, RZ, 0x33, !PT ;  /* 0x00000000ff0a7212 */ /* 0x000fe200078e33ff */
[----:B------:R-:W3:Y:S01]  /*0cd0*/  LDC R25, c[0x0][0x610] ;  /* 0x00018400ff197b82 */ /* 0x000ee20000000800 */
[----:B------:R-:W-:Y:S05]  /*0ce0*/  @!P0 BRA `(.L_x_10) ;  /* 0x0000000000288947 */ /* 0x000fea0003800000 */
[----:B------:R-:W4:Y:S02]  /*0cf0*/  LDC R9, c[0x0][0x64c] ;  /* 0x00019300ff097b82 */ /* 0x000f240000000800 */
[----:B----4-:R-:W-:-:S05]  /*0d00*/  IADD3 R9, P0, R24, R9, RZ ;  /* 0x0000000918097210 */ /* 0x010fca0007f1e0ff */
        /* <DEDUP_REMOVED lines=8> */
.L_x_10:
[----:B-1----:R-:W-:Y:S01]  /*0d90*/  SHF.R.U64 R4, R4, R14, R5 ;  /* 0x0000000e04047219 */ /* 0x002fe20000001205 */
[----:B0-----:R-:W-:Y:S01]  /*0da0*/  VIADD R6, R15, 0xffffffff ;  /* 0xffffffff0f067836 */ /* 0x001fe20000000000 */
[----:B------:R-:W-:Y:S01]  /*0db0*/  SHF.L.U32 R0, R23, R12, RZ ;  /* 0x0000000c17007219 */ /* 0x000fe200000006ff */
[----:B------:R-:W-:Y:S01]  /*0dc0*/  IMAD.MOV.U32 R23, RZ, RZ, R28 ;  /* 0x000000ffff177224 */ /* 0x000fe200078e001c */
[----:B------:R-:W-:Y:S01]  /*0dd0*/  LOP3.LUT R5, R27, R10, RZ, 0xc0, !PT ;  /* 0x0000000a1b057212 */ /* 0x000fe200078ec0ff */
[----:B------:R-:W-:Y:S01]  /*0de0*/  IMAD.MOV R7, RZ, RZ, -R4 ;  /* 0x000000ffff077224 */ /* 0x000fe200078e0a04 */
[----:B------:R-:W-:Y:S02]  /*0df0*/  SEL R3, R3, R30, !P1 ;  /* 0x0000001e03037207 */ /* 0x000fe40004800000 */
[----:B------:R-:W-:Y:S01]  /*0e00*/  LOP3.LUT R6, R13, R6, RZ, 0xc0, !PT ;  /* 0x000000060d067212 */ /* 0x000fe200078ec0ff */
[----:B------:R-:W-:Y:S02]  /*0e10*/  IMAD R4, R0, R4, R5 ;  /* 0x0000000400047224 */ /* 0x000fe400078e0205 */
[----:B--2---:R-:W-:-:S02]  /*0e20*/  IMAD R0, R7, R26, R24 ;  /* 0x0000001a07007224 */ /* 0x004fc400078e0218 */
[----:B---3--:R-:W-:Y:S02]  /*0e30*/  IMAD R3, R4, R25, R3 ;  /* 0x0000001904037224 */ /* 0x008fe400078e0203 */
[----:B------:R-:W-:Y:S02]  /*0e40*/  IMAD R154, R0, R15, R6 ;  /* 0x0000000f009a7224 */ /* 0x000fe400078e0206 */
[----:B------:R-:W-:-:S03]  /*0e50*/  IMAD.MOV.U32 R4, RZ, RZ, 0x1 ;  /* 0x00000001ff047424 */ /* 0x000fc600078e00ff */
[----:B------:R-:W-:Y:S02]  /*0e60*/  SEL R153, R154, R3, !P1 ;  /* 0x000000039a997207 */ /* 0x000fe40004800000 */
[----:B------:R-:W-:Y:S02]  /*0e70*/  PRMT R0, R4, 0x7610, R0 ;  /* 0x0000761004007816 */ /* 0x000fe40000000000 */
[----:B------:R-:W-:-:S07]  /*0e80*/  SEL R154, R3, R154, !P1 ;  /* 0x0000009a039a7207 */ /* 0x000fce0004800000 */
.L_x_8:
[----:B------:R-:W-:-:S08]  /*0e90*/  NOP ;  /* 0x0000000000007918 */ /* 0x000fd00000000000 */
[----:B------:R-:W0:Y:S02]  /*0ea0*/  USETMAXREG.TRY_ALLOC.CTAPOOL UP0, 0xe8 ;  /* 0x000000e8000079c8 */ /* 0x000e240008000600 */
[----:B0-----:R-:W-:-:S13]  /*0eb0*/  PLOP3.LUT P0, PT, PT, PT, UP0, 0x80, 0x0 ;  /* 0x000000000000781c */ /* 0x001fda0003f0f008 */
[----:B------:R-:W-:Y:S05]  /*0ec0*/  @!P0 BRA `(.L_x_8) ;  /* 0xfffffffc00f08947 */ /* 0x000fea000383ffff */
[----:B------:R-:W-:Y:S01]  /*0ed0*/  ULDC.64 UR4, c[0x0][0x598] ;  /* 0x0001660000047ab9 */ /* 0x000fe20000000a00 */
[----:B------:R-:W-:Y:S01]  /*0ee0*/  ULDC.64 UR36, c[0x0][0x208] ;  /* 0x0000820000247ab9 */ /* 0x000fe20000000a00 */
[----:B------:R-:W-:-:S04]  /*0ef0*/  ISETP.NE.U32.AND P0, PT, RZ, UR4, PT ;  /* 0x00000004ff007c0c */ /* 0x000fc8000bf05070 */
[----:B------:R-:W-:-:S13]  /*0f00*/  ISETP.NE.AND.EX P0, PT, RZ, UR5, PT, P0 ;  /* 0x00000005ff007c0c */ /* 0x000fda000bf05300 */
[----:B------:R-:W-:Y:S05]  /*0f10*/  @!P0 BRA `(.L_x_11) ;  /* 0x00000000001c8947 */ /* 0x000fea0003800000 */
[----:B------:R-:W0:Y:S02]  /*0f20*/  LDC.64 R4, c[0x0][0x598] ;  /* 0x00016600ff047b82 */ /* 0x000e240000000a00 */
[----:B0-----:R-:W2:Y:S02]  /*0f30*/  LDG.E.64 R4, desc[UR36][R4.64] ;  /* 0x0000002404047981 */ /* 0x001ea4000c1e1b00 */
[----:B--2---:R-:W-:-:S04]  /*0f40*/  ISETP.NE.U32.AND P0, PT, R4, RZ, PT ;  /* 0x000000ff0400720c */ /* 0x004fc80003f05070 */
[----:B------:R-:W-:-:S13]  /*0f50*/  ISETP.NE.AND.EX P0, PT, R5, RZ, PT, P0 ;  /* 0x000000ff0500720c */ /* 0x000fda0003f05300 */
[----:B------:R-:W-:Y:S05]  /*0f60*/  @!P0 BRA `(.L_x_11) ;  /* 0x0000000000088947 */ /* 0x000fea0003800000 */
[----:B------:R0:W5:Y:S01]  /*0f70*/  LD.E R155, desc[UR36][R4.64] ;  /* 0x00000024049b7980 */ /* 0x000162000c101900 */
[----:B------:R-:W-:Y:S05]  /*0f80*/  BRA `(.L_x_12) ;  /* 0x0000000000247947 */ /* 0x000fea0003800000 */
.L_x_11:
[----:B------:R-:W-:Y:S02]  /*0f90*/  ULDC.64 UR4, c[0x0][0x588] ;  /* 0x0001620000047ab9 */ /* 0x000fe40000000a00 */
[----:B------:R-:W-:-:S04]  /*0fa0*/  ISETP.NE.U32.AND P0, PT, RZ, UR4, PT ;  /* 0x00000004ff007c0c */ /* 0x000fc8000bf05070 */
[----:B------:R-:W-:-:S13]  /*0fb0*/  ISETP.NE.AND.EX P0, PT, RZ, UR5, PT, P0 ;  /* 0x00000005ff007c0c */ /* 0x000fda000bf05300 */
[----:B------:R-:W-:Y:S05]  /*0fc0*/  @!P0 BRA `(.L_x_13) ;  /* 0x00000000000c8947 */ /* 0x000fea0003800000 */
[----:B------:R-:W0:Y:S02]  /*0fd0*/  LDC.64 R4, c[0x0][0x588] ;  /* 0x00016200ff047b82 */ /* 0x000e240000000a00 */
[----:B0-----:R1:W5:Y:S01]  /*0fe0*/  LDG.E R155, desc[UR36][R4.64] ;  /* 0x00000024049b7981 */ /* 0x001362000c1e1900 */
[----:B------:R-:W-:Y:S05]  /*0ff0*/  BRA `(.L_x_12) ;  /* 0x0000000000087947 */ /* 0x000fea0003800000 */
.L_x_13:
[----:B------:R-:W-:Y:S02]  /*1000*/  ULDC UR4, c[0x0][0x580] ;  /* 0x0001600000047ab9 */ /* 0x000fe40000000800 */
[----:B------:R-:W-:-:S07]  /*1010*/  IMAD.U32 R155, RZ, RZ, UR4 ;  /* 0x00000004ff9b7e24 */ /* 0x000fce000f8e00ff */
.L_x_12:
[----:B------:R-:W-:Y:S02]  /*1020*/  ULDC.64 UR4, c[0x0][0x5a0] ;  /* 0x0001680000047ab9 */ /* 0x000fe40000000a00 */
[----:B------:R-:W-:-:S04]  /*1030*/  ISETP.NE.U32.AND P0, PT, RZ, UR4, PT ;  /* 0x00000004ff007c0c */ /* 0x000fc8000bf05070 */
[----:B------:R-:W-:-:S13]  /*1040*/  ISETP.NE.AND.EX P0, PT, RZ, UR5, PT, P0 ;  /* 0x00000005ff007c0c */ /* 0x000fda000bf05300 */
[----:B------:R-:W-:Y:S05]  /*1050*/  @!P0 BRA `(.L_x_14) ;  /* 0x00000000001c8947 */ /* 0x000fea0003800000 */
[----:B01----:R-:W0:Y:S02]  /*1060*/  LDC.64 R4, c[0x0][0x5a0] ;  /* 0x00016800ff047b82 */ /* 0x003e240000000a00 */
[----:B0-----:R-:W2:Y:S02]  /*1070*/  LDG.E.64 R4, desc[UR36][R4.64] ;  /* 0x0000002404047981 */ /* 0x001ea4000c1e1b00 */
[----:B--2---:R-:W-:-:S04]  /*1080*/  ISETP.NE.U32.AND P0, PT, R4, RZ, PT ;  /* 0x000000ff0400720c */ /* 0x004fc80003f05070 */
[----:B------:R-:W-:-:S13]  /*1090*/  ISETP.NE.AND.EX P0, PT, R5, RZ, PT, P0 ;  /* 0x000000ff0500720c */ /* 0x000fda0003f05300 */
[----:B------:R-:W-:Y:S05]  /*10a0*/  @!P0 BRA `(.L_x_14) ;  /* 0x0000000000088947 */ /* 0x000fea0003800000 */
[----:B------:R0:W5:Y:S01]  /*10b0*/  LD.E R156, desc[UR36][R4.64] ;  /* 0x00000024049c7980 */ /* 0x000162000c101900 */
[----:B------:R-:W-:Y:S05]  /*10c0*/  BRA `(.L_x_15) ;  /* 0x0000000000247947 */ /* 0x000fea0003800000 */
.L_x_14:
[----:B------:R-:W-:Y:S02]  /*10d0*/  ULDC.64 UR4, c[0x0][0x590] ;  /* 0x0001640000047ab9 */ /* 0x000fe40000000a00 */
[----:B------:R-:W-:-:S04]  /*10e0*/  ISETP.NE.U32.AND P0, PT, RZ, UR4, PT ;  /* 0x00000004ff007c0c */ /* 0x000fc8000bf05070 */
[----:B------:R-:W-:-:S13]  /*10f0*/  ISETP.NE.AND.EX P0, PT, RZ, UR5, PT, P0 ;  /* 0x00000005ff007c0c */ /* 0x000fda000bf05300 */
[----:B------:R-:W-:Y:S05]  /*1100*/  @!P0 BRA `(.L_x_16) ;  /* 0x00000000000c8947 */ /* 0x000fea0003800000 */
[----:B------:R-:W2:Y:S02]  /*1110*/  LDC.64 R156, c[0x0][0x590] ;  /* 0x00016400ff9c7b82 */ /* 0x000ea40000000a00 */
[----:B--2---:R2:W5:Y:S01]  /*1120*/  LDG.E R156, desc[UR36][R156.64] ;  /* 0x000000249c9c7981 */ /* 0x004562000c1e1900 */
[----:B------:R-:W-:Y:S05]  /*1130*/  BRA `(.L_x_15) ;  /* 0x0000000000087947 */ /* 0x000fea0003800000 */
.L_x_16:
[----:B------:R-:W-:Y:S02]  /*1140*/  ULDC UR4, c[0x0][0x584] ;  /* 0x0001610000047ab9 */ /* 0x000fe40000000800 */
[----:B------:R-:W-:-:S07]  /*1150*/  IMAD.U32 R156, RZ, RZ, UR4 ;  /* 0x00000004ff9c7e24 */ /* 0x000fce000f8e00ff */
.L_x_15:
[----:B------:R-:W-:-:S13]  /*1160*/  LOP3.LUT P0, RZ, R0, 0xff, RZ, 0xc0, !PT ;  /* 0x000000ff00ff7812 */ /* 0x000fda000780c0ff */
[----:B------:R-:W-:Y:S05]  /*1170*/  @!P0 EXIT ;  /* 0x000000000000894d */ /* 0x000fea0003800000 */
[----:B------:R-:W-:Y:S01]  /*1180*/  ULDC UR4, c[0x0][0x28c] ;  /* 0x0000a30000047ab9 */ /* 0x000fe20000000800 */
[----:B--2---:R-:W-:Y:S01]  /*1190*/  LOP3.LUT R157, R19, 0x1, RZ, 0xfc, !PT ;  /* 0x00000001139d7812 */ /* 0x004fe200078efcff */
[----:B------:R-:W-:Y:S01]  /*11a0*/  UIADD3 UR4, UR4, 0x7f, URZ ;  /* 0x0000007f04047890 */ /* 0x000fe2000fffe03f */
[----:B------:R-:W-:Y:S01]  /*11b0*/  UMOV UR38, URZ ;  /* 0x0000003f00267c82 */ /* 0x000fe20008000000 */
[----:B------:R-:W-:Y:S02]  /*11c0*/  UMOV UR39, URZ ;  /* 0x0000003f00277c82 */ /* 0x000fe40008000000 */
[----:B------:R-:W-:-:S04]  /*11d0*/  USHF.R.S32.HI UR5, URZ, 0x1f, UR4 ;  /* 0x0000001f3f057899 */ /* 0x000fc80008011404 */
[----:B------:R-:W-:-:S04]  /*11e0*/  ULEA.HI UR5, UR5, UR4, URZ, 0x7 ;  /* 0x0000000405057291 */ /* 0x000fc8000f8f383f */
[----:B------:R-:W-:-:S12]  /*11f0*/  USHF.R.S32.HI UR40, URZ, 0x7, UR5 ;  /* 0x000000073f287899 */ /* 0x000fd80008011405 */
.L_x_290:
[----:B------:R-:W-:Y:S01]  /*1200*/  LOP3.LUT R0, R18, 0x80, RZ, 0xc0, !PT ;  /* 0x0000008012007812 */ /* 0x000fe200078ec0ff */
[----:B--2---:R-:W2:Y:S01]  /*1210*/  S2UR UR7, SR_CgaCtaId ;  /* 0x00000000000779c3 */ /* 0x004ea20000008800 */
[----:B------:R-:W-:Y:S02]  /*1220*/  UMOV UR6, 0x400 ;  /* 0x0000040000067882 */ /* 0x000fe40000000000 */
[----:B------:R-:W-:-:S06]  /*1230*/  SHF.R.U32.HI R0, RZ, 0x7, R0 ;  /* 0x00000007ff007819 */ /* 0x000fcc0000011600 */
[----:B---3--:R-:W3:Y:S01]  /*1240*/  SHFL.IDX PT, R0, R0, RZ, 0x1f ;  /* 0x00001fff00007589 */ /* 0x008ee200000e0000 */
[----:B--2---:R-:W-:Y:S01]  /*1250*/  ULEA UR6, UR7, UR6, 0x18 ;  /* 0x0000000607067291 */ /* 0x004fe2000f8ec03f */
[----:B---3--:R-:W-:-:S13]  /*1260*/  R2UR UR4, R0 ;  /* 0x00000000000472ca */ /* 0x008fda00000e0000 */
[----:B------:R-:W-:-:S04]  /*1270*/  ULEA.HI UR5, UR4, UR4, URZ, 0x1 ;  /* 0x0000000404057291 */ /* 0x000fc8000f8f083f */
[----:B------:R-:W-:-:S04]  /*1280*/  ULOP3.LUT UR5, UR5, 0x7fffe, URZ, 0xc0, !UPT ;  /* 0x0007fffe05057892 */ /* 0x000fc8000f8ec03f */
[----:B------:R-:W-:-:S03]  /*1290*/  UIADD3 UR5, UR4, -UR5, URZ ;  /* 0x8000000504057290 */ /* 0x000fc6000fffe03f */
[----:B------:R-:W-:Y:S01]  /*12a0*/  ULDC UR4, c[0x0][0x28c] ;  /* 0x0000a30000047ab9 */ /* 0x000fe20000000800 */
[----:B------:R-:W-:Y:S01]  /*12b0*/  ULEA UR5, UR5, UR6, 0xd ;  /* 0x0000000605057291 */ /* 0x000fe2000f8e683f */
[----:B------:R-:W-:-:S03]  /*12c0*/  ISETP.LT.AND P0, PT, RZ, UR4, PT ;  /* 0x00000004ff007c0c */ /* 0x000fc6000bf01270 */
[----:B------:R-:W-:-:S04]  /*12d0*/  UIADD3 UR5, UR5, 0x100, URZ ;  /* 0x0000010005057890 */ /* 0x000fc8000fffe03f */
[----:B------:R-:W-:-:S04]  /*12e0*/  USHF.R.U32.HI UR5, URZ, 0x4, UR5 ;  /* 0x000000043f057899 */ /* 0x000fc80008011605 */
[----:B------:R-:W-:Y:S02]  /*12f0*/  ULOP3.LUT UR41, UR5, 0x3fff, URZ, 0xc0, !UPT ;  /* 0x00003fff05297892 */ /* 0x000fe4000f8ec03f */
[----:B-1--45:R-:W-:Y:S10]  /*1300*/  @P0 BRA `(.L_x_17) ;  /* 0x0000000000400947 */ /* 0x032ff40003800000 */
[----:B------:R-:W-:Y:S01]  /*1310*/  MOV R0, 0x0 ;  /* 0x0000000000007802 */ /* 0x000fe20000000f00 */
[----:B------:R-:W-:Y:S01]  /*1320*/  ULDC.64 UR4, c[0x4][0x68] ;  /* 0x01001a0000047ab9 */ /* 0x000fe20000000a00 */
[----:B------:R-:W-:Y:S01]  /*1330*/  ULDC.64 UR6, c[0x4][0x8] ;  /* 0x0100020000067ab9 */ /* 0x000fe20000000a00 */
[----:B01----:R-:W-:Y:S01]  /*1340*/  IMAD.U32 R4, RZ, RZ, UR4 ;  /* 0x00000004ff047e24 */ /* 0x003fe2000f8e00ff */
[----:B------:R0:W1:Y:S01]  /*1350*/  LDC.64 R14, c[0x4][R0] ;  /* 0x01000000000e7b82 */ /* 0x0000620000000a00 */
[----:B------:R-:W-:Y:S01]  /*1360*/  IMAD.U32 R5, RZ, RZ, UR5 ;  /* 0x00000005ff057e24 */ /* 0x000fe2000f8e00ff */
[----:B------:R-:W-:Y:S01]  /*1370*/  ULDC.64 UR4, c[0x4][0x70] ;  /* 0x01001c0000047ab9 */ /* 0x000fe20000000a00 */
[----:B------:R-:W-:Y:S02]  /*1380*/  IMAD.U32 R10, RZ, RZ, UR6 ;  /* 0x00000006ff0a7e24 */ /* 0x000fe4000f8e00ff */
[----:B------:R-:W-:Y:S02]  /*1390*/  IMAD.U32 R6, RZ, RZ, UR4 ;  /* 0x00000004ff067e24 */ /* 0x000fe4000f8e00ff */
[----:B------:R-:W-:-:S02]  /*13a0*/  IMAD.U32 R7, RZ, RZ, UR5 ;  /* 0x00000005ff077e24 */ /* 0x000fc4000f8e00ff */
[----:B------:R-:W-:Y:S02]  /*13b0*/  IMAD.U32 R11, RZ, RZ, UR7 ;  /* 0x00000007ff0b7e24 */ /* 0x000fe4000f8e00ff */
[----:B------:R-:W-:Y:S02]  /*13c0*/  IMAD.MOV.U32 R8, RZ, RZ, 0x1e1 ;  /* 0x000001e1ff087424 */ /* 0x000fe400078e00ff */
[----:B------:R-:W-:Y:S02]  /*13d0*/  IMAD.MOV.U32 R12, RZ, RZ, 0x1 ;  /* 0x00000001ff0c7424 */ /* 0x000fe400078e00ff */
[----:B0-----:R-:W-:-:S07]  /*13e0*/  IMAD.MOV.U32 R13, RZ, RZ, RZ ;  /* 0x000000ffff0d7224 */ /* 0x001fce00078e00ff */
[----:B------:R-:W-:-:S07]  /*13f0*/  LEPC R20, `(.L_x_17) ;  /* 0x000000001014794e */ /* 0x000fce0000000000 */
[----:B-1---5:R-:W-:Y:S05]  /*1400*/  CALL.ABS.NOINC R14 ;  /* 0x000000000e007343 */ /* 0x022fea0003c00000 */
.L_x_17:
[----:B------:R-:W-:-:S13]  /*1410*/  ISETP.NE.AND P0, PT, R157, 0x3, PT ;  /* 0x000000039d00780c */ /* 0x000fda0003f05270 */
[----:B------:R-:W-:Y:S05]  /*1420*/  @!P0 BRA `(.L_x_18) ;  /* 0x0000000000048947 */ /* 0x000fea0003800000 */
[----:B------:R-:W-:Y:S01]  /*1430*/  BPT.TRAP 0x1 ;  /* 0x000000040000795c */ /* 0x000fe20000300000 */
.L_x_18:
[----:B------:R-:W2:Y:S01]  /*1440*/  S2UR UR5, SR_CgaCtaId ;  /* 0x00000000000579c3 */ /* 0x000ea20000008800 */
[----:B------:R-:W-:Y:S01]  /*1450*/  UMOV UR4, 0x400 ;  /* 0x0000040000047882 */ /* 0x000fe20000000000 */
[----:B------:R-:W-:Y:S02]  /*1460*/  IMAD.U32 R0, RZ, RZ, UR38 ;  /* 0x00000026ff007e24 */ /* 0x000fe4000f8e00ff */
[----:B------:R-:W-:-:S03]  /*1470*/  IMAD.U32 R3, RZ, RZ, UR39 ;  /* 0x00000027ff037e24 */ /* 0x000fc6000f8e00ff */
[----:B------:R-:W-:Y:S01]  /*1480*/  SHF.L.U32 R0, R0, 0x1f, RZ ;  /* 0x0000001f00007819 */ /* 0x000fe200000006ff */
[----:B--2---:R-:W-:-:S06]  /*1490*/  ULEA UR4, UR5, UR4, 0x18 ;  /* 0x0000000405047291 */ /* 0x004fcc000f8ec03f */
[----:B------:R-:W-:-:S04]  /*14a0*/  IMAD.U32 R6, RZ, RZ, UR4 ;  /* 0x00000004ff067e24 */ /* 0x000fc8000f8e00ff */
[----:B------:R-:W-:-:S04]  /*14b0*/  IMAD R3, R3, 0x8, R6 ;  /* 0x0000000803037824 */ /* 0x000fc800078e0206 */
[----:B------:R2:W3:Y:S01]  /*14c0*/  SYNCS.PHASECHK.TRANS64.TRYWAIT P1, [R3+URZ], R0 ;  /* 0x00000000030075a7 */ /* 0x0004e2000802017f */
[----:B------:R-:W-:Y:S05]  /*14d0*/  @!P0 BRA `(.L_x_19) ;  /* 0x0000000000048947 */ /* 0x000fea0003800000 */
[----:B------:R-:W-:Y:S01]  /*14e0*/  BPT.TRAP 0x1 ;  /* 0x000000040000795c */ /* 0x000fe20000300000 */
.L_x_19:
[----:B---3--:R-:W-:Y:S05]  /*14f0*/  @P1 BRA `(.L_x_20) ;  /* 0x0000000000081947 */ /* 0x008fea0003800000 */
[----:B------:R-:W3:Y:S02]  /*1500*/  SYNCS.PHASECHK.TRANS64.TRYWAIT P1, [R3+URZ], R0 ;  /* 0x00000000030075a7 */ /* 0x000ee4000802017f */
[----:B---3--:R-:W-:Y:S05]  /*1510*/  @!P1 BRA `(.L_x_21) ;  /* 0x000000b000549947 */ /* 0x008fea0003800000 */
.L_x_20:
[----:B------:R-:W-:-:S04]  /*1520*/  UISETP.LT.AND UP0, UPT, UR40, 0x1, UPT ;  /* 0x000000012800788c */ /* 0x000fc8000bf01270 */
[----:B------:R-:W-:-:S06]  /*1530*/  USEL UR4, UR40, 0x1, UP0 ;  /* 0x0000000128047887 */ /* 0x000fcc0008000000 */
[----:B--23--:R-:W-:Y:S01]  /*1540*/  IMAD.U32 R0, RZ, RZ, UR4 ;  /* 0x00000004ff007e24 */ /* 0x00cfe2000f8e00ff */
[----:B------:R-:W-:Y:S05]  /*1550*/  WARPSYNC.ALL ;  /* 0x0000000000007948 */ /* 0x000fea0003800000 */
[----:B------:R-:W-:-:S04]  /*1560*/  IADD3 R0, -R0, UR40, RZ ;  /* 0x0000002800007c10 */ /* 0x000fc8000fffe1ff */
[----:B------:R-:W-:Y:S02]  /*1570*/  ISETP.GE.AND P1, PT, R0, 0x1, PT ;  /* 0x000000010000780c */ /* 0x000fe40003f26270 */
[----:B------:R-:W-:Y:S01]  /*1580*/  R2UR UR4, R6 ;  /* 0x00000000060472ca */ /* 0x000fe200000e0000 */
[----:B------:R-:W-:Y:S01]  /*1590*/  WARPGROUP.ARRIVE ;  /* 0x00000000000079c5 */ /* 0x000fe20000000000 */
[----:B------:R-:W-:Y:S01]  /*15a0*/  UMOV UR9, 0x40000040 ;  /* 0x4000004000097882 */ /* 0x000fe20000000000 */
[----:B------:R-:W-:Y:S01]  /*15b0*/  UMOV UR11, 0x40000040 ;  /* 0x40000040000b7882 */ /* 0x000fe20000000000 */
[----:B------:R-:W-:Y:S01]  /*15c0*/  UMOV UR13, 0x40000040 ;  /* 0x40000040000d7882 */ /* 0x000fe20000000000 */
[----:B------:R-:W-:-:S08]  /*15d0*/  UMOV UR15, 0x40000040 ;  /* 0x40000040000f7882 */ /* 0x000fd00000000000 */
[----:B------:R-:W-:-:S04]  /*15e0*/  UIADD3 UR4, UR4, 0x40100, URZ ;  /* 0x0004010004047890 */ /* 0x000fc8000fffe03f */
[----:B------:R-:W-:-:S04]  /*15f0*/  USHF.R.U32.HI UR4, URZ, 0x4, UR4 ;  /* 0x000000043f047899 */ /* 0x000fc80008011604 */
[----:B------:R-:W-:Y:S02]  /*1600*/  ULOP3.LUT UR5, UR4, 0x3fff, URZ, 0xc0, !UPT ;  /* 0x00003fff04057892 */ /* 0x000fe4000f8ec03f */
[----:B------:R-:W-:Y:S02]  /*1610*/  ULOP3.LUT UR4, UR41, 0x10000, URZ, 0xfc, !UPT ;  /* 0x0001000029047892 */ /* 0x000fe4000f8efc3f */
[----:B------:R-:W-:Y:S02]  /*1620*/  ULOP3.LUT UR5, UR5, 0x10000, URZ, 0xfc, !UPT ;  /* 0x0001000005057892 */ /* 0x000fe4000f8efc3f */
[----:B------:R-:W-:Y:S02]  /*1630*/  ULEA UR8, UR39, UR4, 0xc ;  /* 0x0000000427087291 */ /* 0x000fe4000f8e603f */
[----:B------:R-:W-:Y:S02]  /*1640*/  ULEA UR6, UR39, UR5, 0xd ;  /* 0x0000000527067291 */ /* 0x000fe4000f8e683f */
[----:B------:R-:W-:-:S02]  /*1650*/  UIADD3 UR12, UR8, 0x2, URZ ;  /* 0x00000002080c7890 */ /* 0x000fc4000fffe03f */
[----:B------:R-:W-:-:S03]  /*1660*/  UIADD3 UR14, UR6, 0x2, URZ ;  /* 0x00000002060e7890 */ /* 0x000fc6000fffe03f */
[----:B------:R-:W-:Y:S02]  /*1670*/  UMOV UR10, UR6 ;  /* 0x00000006000a7c82 */ /* 0x000fe40008000000 */
[----:B------:R-:W-:Y:S01]  /*1680*/  HGMMA.64x256x8.F32.TF32 R24, gdesc[UR8], RZ, !UPT, gsb0 ;  /* 0x07e00000081879f0 */ /* 0x000fe2000c0028ff */
[----:B------:R-:W-:Y:S01]  /*1690*/  UIADD3 UR10, UR6, 0x1806, URZ ;  /* 0x00001806060a7890 */ /* 0x000fe2000fffe03f */
[----:B------:R-:W-:Y:S01]  /*16a0*/  UMOV UR9, 0x40000040 ;  /* 0x4000004000097882 */ /* 0x000fe20000000000 */
[----:B------:R-:W-:Y:S01]  /*16b0*/  UMOV UR11, 0x40000040 ;  /* 0x40000040000b7882 */ /* 0x000fe20000000000 */
[----:B------:R-:W-:Y:S02]  /*16c0*/  WARPGROUP.DEPBAR.LE gsb0, 0x0 ;  /* 0x00008000000079c5 */ /* 0x000fe40000010000 */
[----:B------:R-:W-:-:S15]  /*16d0*/  WARPGROUP.ARRIVE ;  /* 0x00000000000079c5 */ /* 0x000fde0000000000 */
[----:B------:R-:W-:-:S07]  /*16e0*/  NOP ;  /* 0x0000000000007918 */ /* 0x000fce0000000000 */
[----:B------:R-:W-:Y:S01]  /*16f0*/  HGMMA.64x256x8.F32.TF32 R24, gdesc[UR12], R24, gsb0 ;  /* 0x07e000000c1879f0 */ /* 0x000fe20008002818 */
[----:B------:R-:W-:Y:S02]  /*1700*/  UIADD3 UR12, UR8, 0x4, URZ ;  /* 0x00000004080c7890 */ /* 0x000fe4000fffe03f */
[----:B------:R-:W-:Y:S01]  /*1710*/  UIADD3 UR14, UR6, 0x4, URZ ;  /* 0x00000004060e7890 */ /* 0x000fe2000fffe03f */
[----:B------:R-:W-:Y:S01]  /*1720*/  UMOV UR13, 0x40000040 ;  /* 0x40000040000d7882 */ /* 0x000fe20000000000 */
[----:B------:R-:W-:Y:S01]  /*1730*/  UMOV UR15, 0x40000040 ;  /* 0x40000040000f7882 */ /* 0x000fe20000000000 */
[----:B------:R-:W-:Y:S02]  /*1740*/  WARPGROUP.DEPBAR.LE gsb0, 0x0 ;  /* 0x00008000000079c5 */ /* 0x000fe40000010000 */
[----:B------:R-:W-:-:S15]  /*1750*/  WARPGROUP.ARRIVE ;  /* 0x00000000000079c5 */ /* 0x000fde0000000000 */
[----:B------:R-:W-:-:S05]  /*1760*/  NOP ;  /* 0x0000000000007918 */ /* 0x000fca0000000000 */
        /* <DEDUP_REMOVED lines=93> */
[----:B------:R-:W-:Y:S01]  /*1d40*/  UIADD3 UR8, UR8, 0xc06, URZ ;  /* 0x00000c0608087890 */ /* 0x000fe2000fffe03f */
[----:B------:R-:W-:Y:S02]  /*1d50*/  WARPGROUP.DEPBAR.LE gsb0, 0x0 ;  /* 0x00008000000079c5 */ /* 0x000fe40000010000 */
[----:B------:R-:W-:-:S15]  /*1d60*/  WARPGROUP.ARRIVE ;  /* 0x00000000000079c5 */ /* 0x000fde0000000000 */
[----:B------:R-:W-:-:S04]  /*1d70*/  NOP ;  /* 0x0000000000007918 */ /* 0x000fc80000000000 */
[----:B------:R-:W-:Y:S03]  /*1d80*/  HGMMA.64x256x8.F32.TF32 R24, gdesc[UR12], R24, gsb0 ;  /* 0x07e000000c1879f0 */ /* 0x000fe60008002818 */
[----:B------:R-:W-:Y:S02]  /*1d90*/  WARPGROUP.DEPBAR.LE gsb0, 0x0 ;  /* 0x00008000000079c5 */ /* 0x000fe40000010000 */
[----:B------:R-:W-:-:S15]  /*1da0*/  WARPGROUP.ARRIVE ;  /* 0x00000000000079c5 */ /* 0x000fde0000000000 */
[----:B------:R-:W-:-:S08]  /*1db0*/  NOP ;  /* 0x0000000000007918 */ /* 0x000fd00000000000 */
[----:B------:R-:W-:Y:S03]  /*1dc0*/  HGMMA.64x256x8.F32.TF32 R24, gdesc[UR8], R24, gsb0 ;  /* 0x07e00000081879f0 */ /* 0x000fe60008002818 */
[----:B------:R-:W-:Y:S02]  /*1dd0*/  WARPGROUP.DEPBAR.LE gsb0, 0x0 ;  /* 0x00008000000079c5 */ /* 0x000fe40000010000 */
[----:B------:R-:W-:Y:S05]  /*1de0*/  @!P1 BRA `(.L_x_22) ;  /* 0x0000000800a89947 */ /* 0x000fea0003800000 */
[----:B------:R-:W-:Y:S02]  /*1df0*/  UIADD3 UR6, UR39, 0x1, URZ ;  /* 0x0000000127067890 */ /* 0x000fe4000fffe03f */
[----:B------:R-:W-:Y:S02]  /*1e00*/  IMAD.U32 R3, RZ, RZ, UR39 ;  /* 0x00000027ff037e24 */ /* 0x000fe4000f8e00ff */
[----:B------:R-:W-:-:S04]  /*1e10*/  UISETP.NE.AND UP0, UPT, UR6, 0x4, UPT ;  /* 0x000000040600788c */ /* 0x000fc8000bf05270 */
[----:B------:R-:W-:Y:S02]  /*1e20*/  USEL UR7, URZ, 0x1, UP0 ;  /* 0x000000013f077887 */ /* 0x000fe40008000000 */
[----:B------:R-:W-:Y:S02]  /*1e30*/  USEL UR6, UR6, URZ, UP0 ;  /* 0x0000003f06067287 */ /* 0x000fe40008000000 */
[----:B------:R-:W-:-:S06]  /*1e40*/  ULOP3.LUT UR7, UR38, UR7, URZ, 0x3c, !UPT ;  /* 0x0000000726077292 */ /* 0x000fcc000f8e3c3f */
[----:B------:R-:W-:-:S07]  /*1e50*/  IMAD.U32 R7, RZ, RZ, UR7 ;  /* 0x00000007ff077e24 */ /* 0x000fce000f8e00ff */
.L_x_29:
[----:B------:R-:W-:Y:S05]  /*1e60*/  @!P0 BRA `(.L_x_23) ;  /* 0x0000000000048947 */ /* 0x000fea0003800000 */
[----:B------:R-:W-:Y:S01]  /*1e70*/  BPT.TRAP 0x1 ;  /* 0x000000040000795c */ /* 0x000fe20000300000 */
.L_x_23:
[----:B------:R-:W2:Y:S01]  /*1e80*/  S2UR UR8, SR_CgaCtaId ;  /* 0x00000000000879c3 */ /* 0x000ea20000008800 */
[----:B------:R-:W-:Y:S01]  /*1e90*/  UMOV UR7, 0x400 ;  /* 0x0000040000077882 */ /* 0x000fe20000000000 */
[----:B01----:R-:W-:Y:S01]  /*1ea0*/  IMAD.U32 R5, RZ, RZ, UR6 ;  /* 0x00000006ff057e24 */ /* 0x003fe2000f8e00ff */
[----:B------:R-:W-:Y:S01]  /*1eb0*/  SHF.L.U32 R4, R7, 0x1f, RZ ;  /* 0x0000001f07047819 */ /* 0x000fe200000006ff */
[----:B--2---:R-:W-:-:S06]  /*1ec0*/  ULEA UR7, UR8, UR7, 0x18 ;  /* 0x0000000708077291 */ /* 0x004fcc000f8ec03f */
[----:B------:R-:W-:-:S04]  /*1ed0*/  IMAD.U32 R6, RZ, RZ, UR7 ;  /* 0x00000007ff067e24 */ /* 0x000fc8000f8e00ff */
[----:B------:R-:W-:-:S04]  /*1ee0*/  IMAD R5, R5, 0x8, R6 ;  /* 0x0000000805057824 */ /* 0x000fc800078e0206 */
[----:B------:R0:W1:Y:S01]  /*1ef0*/  SYNCS.PHASECHK.TRANS64.TRYWAIT P1, [R5+URZ], R4 ;  /* 0x00000004050075a7 */ /* 0x000062000802017f */
[----:B------:R-:W-:Y:S05]  /*1f00*/  @!P0 BRA `(.L_x_24) ;  /* 0x0000000000048947 */ /* 0x000fea0003800000 */
[----:B------:R-:W-:Y:S01]  /*1f10*/  BPT.TRAP 0x1 ;  /* 0x000000040000795c */ /* 0x000fe20000300000 */
.L_x_24:
[----:B-1----:R-:W-:Y:S05]  /*1f20*/  @P1 BRA `(.L_x_25) ;  /* 0x0000000000081947 */ /* 0x002fea0003800000 */
[----:B------:R-:W1:Y:S02]  /*1f30*/  SYNCS.PHASECHK.TRANS64.TRYWAIT P1, [R5+URZ], R4 ;  /* 0x00000004050075a7 */ /* 0x000e64000802017f */
[----:B-1----:R-:W-:Y:S05]  /*1f40*/  @!P1 BRA `(.L_x_26) ;  /* 0x000000a400dc9947 */ /* 0x002fea0003800000 */
.L_x_25:
[----:B------:R-:W-:Y:S01]  /*1f50*/  ULEA UR10, UR6, UR5, 0xd ;  /* 0x00000005060a7291 */ /* 0x000fe2000f8e683f */
[----:B------:R-:W-:Y:S01]  /*1f60*/  WARPGROUP.ARRIVE ;  /* 0x00000000000079c5 */ /* 0x000fe20000000000 */
[----:B------:R-:W-:Y:S01]  /*1f70*/  ULEA UR8, UR6, UR4, 0xc ;  /* 0x0000000406087291 */ /* 0x000fe2000f8e603f */
[----:B------:R-:W-:Y:S01]  /*1f80*/  UMOV UR11, 0x40000040 ;  /* 0x40000040000b7882 */ /* 0x000fe20000000000 */
[----:B------:R-:W-:Y:S01]  /*1f90*/  UMOV UR9, 0x40000040 ;  /* 0x4000004000097882 */ /* 0x000fe20000000000 */
[----:B------:R-:W-:Y:S02]  /*1fa0*/  UIADD3 UR14, UR10, 0x2, URZ ;  /* 0x000000020a0e7890 */ /* 0x000fe4000fffe03f */
[----:B------:R-:W-:Y:S01]  /*1fb0*/  UIADD3 UR12, UR8, 0x2, URZ ;  /* 0x00000002080c7890 */ /* 0x000fe2000fffe03f */
[----:B------:R-:W-:-:S03]  /*1fc0*/  UMOV UR15, 0x40000040 ;  /* 0x40000040000f7882 */ /* 0x000fc60000000000 */
[----:B------:R-:W-:Y:S01]  /*1fd0*/  HGMMA.64x256x8.F32.TF32 R24, gdesc[UR8], R24, gsb0 ;  /* 0x07e00000081879f0 */ /* 0x000fe20008002818 */
[----:B------:R-:W-:Y:S01]  /*1fe0*/  UMOV UR13, 0x40000040 ;  /* 0x40000040000d7882 */ /* 0x000fe20000000000 */
        /* <DEDUP_REMOVED lines=106> */
[----:B------:R-:W-:Y:S02]  /*2690*/  UIADD3 UR10, UR10, 0x1806, URZ ;  /* 0x000018060a0a7890 */ /* 0x000fe4000fffe03f */
[----:B------:R-:W-:Y:S01]  /*26a0*/  UIADD3 UR8, UR8, 0xc06, URZ ;  /* 0x00000c0608087890 */ /* 0x000fe2000fffe03f */
[----:B------:R-:W-:Y:S02]  /*26b0*/  WARPGROUP.DEPBAR.LE gsb0, 0x0 ;  /* 0x00008000000079c5 */ /* 0x000fe40000010000 */
[----:B------:R-:W-:-:S15]  /*26c0*/  WARPGROUP.ARRIVE ;  /* 0x00000000000079c5 */ /* 0x000fde0000000000 */
[----:B------:R-:W-:-:S02]  /*26d0*/  NOP ;  /* 0x0000000000007918 */ /* 0x000fc40000000000 */
[----:B------:R-:W-:Y:S03]  /*26e0*/  HGMMA.64x256x8.F32.TF32 R24, gdesc[UR12], R24, gsb0 ;  /* 0x07e000000c1879f0 */ /* 0x000fe60008002818 */
[----:B------:R-:W-:Y:S02]  /*26f0*/  WARPGROUP.DEPBAR.LE gsb0, 0x0 ;  /* 0x00008000000079c5 */ /* 0x000fe40000010000 */
[----:B------:R-:W-:-:S15]  /*2700*/  WARPGROUP.ARRIVE ;  /* 0x00000000000079c5 */ /* 0x000fde0000000000 */
[----:B------:R-:W-:-:S08]  /*2710*/  NOP ;  /* 0x0000000000007918 */ /* 0x000fd00000000000 */
[----:B------:R-:W-:Y:S03]  /*2720*/  HGMMA.64x256x8.F32.TF32 R24, gdesc[UR8], R24, gsb0 ;  /* 0x07e00000081879f0 */ /* 0x000fe60008002818 */
[----:B------:R-:W-:Y:S02]  /*2730*/  WARPGROUP.DEPBAR.LE gsb0, 0x0 ;  /* 0x00008000000079c5 */ /* 0x000fe40000010000 */
[----:B------:R-:W-:Y:S05]  /*2740*/  @!P0 BRA `(.L_x_27) ;  /* 0x0000000000048947 */ /* 0x000fea0003800000 */
[----:B------:R-:W-:Y:S01]  /*2750*/  BPT.TRAP 0x1 ;  /* 0x000000040000795c */ /* 0x000fe20000300000 */
.L_x_27:
[----:B------:R-:W-:-:S13]  /*2760*/  ISETP.NE.AND P1, PT, R22, RZ, PT ;  /* 0x000000ff1600720c */ /* 0x000fda0003f25270 */
[----:B01----:R-:W-:-:S04]  /*2770*/  @P1 IMAD R4, R3, 0x8, R6 ;  /* 0x0000000803041824 */ /* 0x003fc800078e0206 */
[----:B------:R-:W-:-:S05]  /*2780*/  @P1 VIADD R5, R4, 0x20 ;  /* 0x0000002004051836 */ /* 0x000fca0000000000 */
[----:B------:R-:W-:-:S04]  /*2790*/  @P1 PRMT R5, R152, 0x654, R5 ;  /* 0x0000065498051816 */ /* 0x000fc80000000005 */
[----:B------:R0:W-:Y:S01]  /*27a0*/  @P1 SYNCS.ARRIVE.TRANS64.RED.A1T0 RZ, [R5+URZ], RZ ;  /* 0x000000ff05ff19a7 */ /* 0x0001e2000810043f */
[----:B------:R-:W-:-:S13]  /*27b0*/  ISETP.GT.U32.AND P1, PT, R19, 0x1, PT ;  /* 0x000000011300780c */ /* 0x000fda0003f24070 */
[----:B0-----:R-:W-:Y:S05]  /*27c0*/  @P1 BRA `(.L_x_28) ;  /* 0x0000000000041947 */ /* 0x001fea0003800000 */
[----:B------:R-:W-:Y:S01]  /*27d0*/  BPT.TRAP 0x1 ;  /* 0x000000040000795c */ /* 0x000fe20000300000 */
.L_x_28:
[----:B------:R-:W-:Y:S01]  /*27e0*/  UIADD3 UR6, UR6, 0x1, URZ ;  /* 0x0000000106067890 */ /* 0x000fe2000fffe03f */
[C---:B------:R-:W-:Y:S01]  /*27f0*/  ISETP.GT.AND P2, PT, R0.reuse, 0x1, PT ;  /* 0x000000010000780c */ /* 0x040fe20003f44270 */
[----:B------:R-:W-:Y:S02]  /*2800*/  VIADD R3, R3, 0x1 ;  /* 0x0000000103037836 */ /* 0x000fe40000000000 */
[----:B------:R-:W-:Y:S01]  /*2810*/  UISETP.NE.AND UP0, UPT, UR6, 0x4, UPT ;  /* 0x000000040600788c */ /* 0x000fe2000bf05270 */
[----:B------:R-:W-:Y:S02]  /*2820*/  VIADD R0, R0, 0xffffffff ;  /* 0xffffffff00007836 */ /* 0x000fe40000000000 */
[C---:B------:R-:W-:Y:S01]  /*2830*/  ISETP.NE.AND P1, PT, R3.reuse, 0x4, PT ;  /* 0x000000040300780c */ /* 0x040fe20003f25270 */
[----:B------:R-:W-:Y:S02]  /*2840*/  USEL UR7, URZ, 0x1, UP0 ;  /* 0x000000013f077887 */ /* 0x000fe40008000000 */
[----:B------:R-:W-:Y:S01]  /*2850*/  USEL UR6, UR6, URZ, UP0 ;  /* 0x0000003f06067287 */ /* 0x000fe20008000000 */
[----:B------:R-:W-:-:S03]  /*2860*/  SEL R3, R3, RZ, P1 ;  /* 0x000000ff03037207 */ /* 0x000fc60000800000 */
[----:B------:R-:W-:Y:S01]  /*2870*/  LOP3.LUT R7, R7, UR7, RZ, 0x3c, !PT ;  /* 0x0000000707077c12 */ /* 0x000fe2000f8e3cff */
[----:B------:R-:W-:Y:S07]  /*2880*/  @P2 BRA `(.L_x_29) ;  /* 0xfffffff400742947 */ /* 0x000fee000383ffff */
.L_x_22:
[----:B------:R-:W2:Y:S02]  /*2890*/  LDC R0, c[0x0][0x28c] ;  /* 0x0000a300ff007b82 */ /* 0x000ea40000000800 */
[----:B--2---:R-:W-:-:S13]  /*28a0*/  ISETP.GE.AND P1, PT, R0, 0x1, PT ;  /* 0x000000010000780c */ /* 0x004fda0003f26270 */
[----:B------:R-:W-:Y:S05]  /*28b0*/  @!P1 BRA `(.L_x_30) ;  /* 0x0000000000409947 */ /* 0x000fea0003800000 */
[----:B------:R-:W-:Y:S05]  /*28c0*/  @!P0 BRA `(.L_x_31) ;  /* 0x0000000000048947 */ /* 0x000fea0003800000 */
[----:B------:R-:W-:Y:S01]  /*28d0*/  BPT.TRAP 0x1 ;  /* 0x000000040000795c */ /* 0x000fe20000300000 */
.L_x_31:
[----:B------:R-:W-:Y:S01]  /*28e0*/  ISETP.NE.AND P0, PT, R22, RZ, PT ;  /* 0x000000ff1600720c */ /* 0x000fe20003f05270 */
[----:B------:R-:W-:-:S12]  /*28f0*/  UISETP.LT.AND UP1, UPT, UR40, 0x1, UPT ;  /* 0x000000012800788c */ /* 0x000fd8000bf21270 */
[----:B------:R-:W-:-:S05]  /*2900*/  VOTEU.ANY UP0, P0 ;  /* 0x00000000003f7886 */ /* 0x000fca0000000100 */
[----:B------:R-:W-:-:S04]  /*2910*/  @UP0 USEL UR4, UR40, 0x1, UP1 ;  /* 0x0000000128040887 */ /* 0x000fc80008800000 */
[----:B------:R-:W-:-:S06]  /*2920*/  @UP0 UIADD3 UR4, UR39, UR40, -UR4 ;  /* 0x0000002827040290 */ /* 0x000fcc000fffe804 */
[----:B------:R-:W-:-:S04]  /*2930*/  IMAD.U32 R0, RZ, RZ, UR4 ;  /* 0x00000004ff007e24 */ /* 0x000fc8000f8e00ff */
[----:B------:R-:W-:-:S05]  /*2940*/  @P0 IMAD.SHL.U32 R0, R0, 0x8, RZ ;  /* 0x0000000800000824 */ /* 0x000fca00078e00ff */
[----:B------:R-:W-:-:S04]  /*2950*/  @P0 LOP3.LUT R0, R0, 0x18, RZ, 0xc0, !PT ;  /* 0x0000001800000812 */ /* 0x000fc800078ec0ff */
[----:B------:R-:W-:-:S04]  /*2960*/  @P0 IADD3 R3, R6, 0x20, R0 ;  /* 0x0000002006030810 */ /* 0x000fc80007ffe000 */
[----:B------:R-:W-:-:S04]  /*2970*/  @P0 PRMT R3, R152, 0x654, R3 ;  /* 0x0000065498030816 */ /* 0x000fc80000000003 */
[----:B------:R2:W-:Y:S01]  /*2980*/  @P0 SYNCS.ARRIVE.TRANS64.RED.A1T0 RZ, [R3+URZ], RZ ;  /* 0x000000ff03ff09a7 */ /* 0x0005e2000810043f */
[----:B------:R-:W-:-:S13]  /*2990*/  ISETP.GT.U32.AND P0, PT, R19, 0x1, PT ;  /* 0x000000011300780c */ /* 0x000fda0003f04070 */
[----:B--2---:R-:W-:Y:S05]  /*29a0*/  @P0 BRA `(.L_x_30) ;  /* 0x0000000000040947 */ /* 0x004fea0003800000 */
[----:B------:R-:W-:Y:S01]  /*29b0*/  BPT.TRAP 0x1 ;  /* 0x000000040000795c */ /* 0x000fe20000300000 */
.L_x_30:
[----:B------:R-:W2:Y:S01]  /*29c0*/  LDC R6, c[0x0][0x288] ;  /* 0x0000a200ff067b82 */ /* 0x000ea20000000800 */
[--C-:B------:R-:W-:Y:S01]  /*29d0*/  SHF.R.U32.HI R0, RZ, 0x2, R18.reuse ;  /* 0x00000002ff007819 */ /* 0x100fe20000011612 */
[----:B------:R-:W-:Y:S01]  /*29e0*/  UIADD3 UR39, UR40, UR39, URZ ;  /* 0x0000002728277290 */ /* 0x000fe2000fffe03f */
[----:B01----:R-:W-:Y:S01]  /*29f0*/  SHF.R.U32.HI R5, RZ, 0x7, R18 ;  /* 0x00000007ff057819 */ /* 0x003fe20000011612 */
[----:B------:R-:W-:Y:S01]  /*2a00*/  ULDC UR8, c[0x0][0x284] ;  /* 0x0000a10000087ab9 */ /* 0x000fe20000000800 */
[----:B------:R-:W-:Y:S01]  /*2a10*/  LOP3.LUT R4, R18, 0x60, RZ, 0xc0, !PT ;  /* 0x0000006012047812 */ /* 0x000fe200078ec0ff */
[----:B------:R-:W-:Y:S01]  /*2a20*/  USHF.R.U32.HI UR4, URZ, 0x2, UR39 ;  /* 0x000000023f047899 */ /* 0x000fe20008011627 */
[----:B------:R-:W-:Y:S01]  /*2a30*/  LOP3.LUT R3, R0, 0x7, RZ, 0xc0, !PT ;  /* 0x0000000700037812 */ /* 0x000fe200078ec0ff */
[----:B------:R-:W-:Y:S01]  /*2a40*/  UISETP.GT.U32.AND UP1, UPT, UR39, 0x3, UPT ;  /* 0x000000032700788c */ /* 0x000fe2000bf24070 */
[----:B------:R-:W-:Y:S01]  /*2a50*/  LOP3.LUT R0, R5, 0x1, RZ, 0xc0, !PT ;  /* 0x0000000105007812 */ /* 0x000fe200078ec0ff */
[----:B------:R-:W-:Y:S01]  /*2a60*/  ULOP3.LUT UR4, UR4, 0x1, URZ, 0xc0, !UPT ;  /* 0x0000000104047892 */ /* 0x000fe2000f8ec03f */
[----:B------:R-:W-:Y:S01]  /*2a70*/  SHF.R.U32.HI R10, RZ, 0x1, R4 ;  /* 0x00000001ff0a7819 */ /* 0x000fe20000011604 */
[----:B------:R-:W-:Y:S01]  /*2a80*/  IMAD.SHL.U32 R4, R18, 0x2, RZ ;  /* 0x0000000212047824 */ /* 0x000fe200078e00ff */
[----:B------:R-:W-:Y:S01]  /*2a90*/  SHF.R.S32.HI R21, RZ, 0x1f, R23 ;  /* 0x0000001fff157819 */ /* 0x000fe20000011417 */
[----:B------:R-:W-:Y:S01]  /*2aa0*/  IMAD.SHL.U32 R8, R0, 0x40, RZ ;  /* 0x0000004000087824 */ /* 0x000fe200078e00ff */
[--C-:B------:R-:W-:Y:S01]  /*2ab0*/  IADD3 R5, RZ, -R10, -R3.reuse ;  /* 0x8000000aff057210 */ /* 0x100fe20007ffe803 */
[----:B------:R-:W-:Y:S01]  /*2ac0*/  UISETP.NE.U32.AND UP0, UPT, UR4, 0x1, UPT ;  /* 0x000000010400788c */ /* 0x000fe2000bf05070 */
[----:B------:R-:W-:Y:S01]  /*2ad0*/  LOP3.LUT R4, R4, 0x6, RZ, 0xc0, !PT ;  /* 0x0000000604047812 */ /* 0x000fe200078ec0ff */
[----:B------:R-:W-:Y:S01]  /*2ae0*/  ULDC.64 UR6, c[0x0][0x5d0] ;  /* 0x0001740000067ab9 */ /* 0x000fe20000000a00 */
[----:B------:R-:W-:Y:S01]  /*2af0*/  LOP3.LUT R3, R8, 0x40, R3, 0xe2, !PT ;  /* 0x0000004008037812 */ /* 0x000fe200078ee203 */
[----:B------:R-:W-:Y:S01]  /*2b00*/  IMAD R11, R0, -0x40, R5 ;  /* 0xffffffc0000b7824 */ /* 0x000fe200078e0205 */
[----:B------:R-:W-:Y:S01]  /*2b10*/  LOP3.LUT R0, R18, 0x3, RZ, 0xc0, !PT ;  /* 0x0000000312007812 */ /* 0x000fe200078ec0ff */
[----:B------:R-:W-:Y:S01]  /*2b20*/  UISETP.LT.U32.AND UP1, UPT, UR40, 0x4, UP1 ;  /* 0x000000042800788c */ /* 0x000fe20008f21070 */
[----:B------:R-:W-:Y:S01]  /*2b30*/  PRMT R8, R4, 0x6540, R153 ;  /* 0x0000654004087816 */ /* 0x000fe20000000099 */
[----:B------:R-:W-:Y:S01]  /*2b40*/  IMAD.SHL.U32 R153, R153, 0x100, RZ ;  /* 0x0000010099997824 */ /* 0x000fe200078e00ff */
[----:B------:R-:W-:Y:S01]  /*2b50*/  UISETP.GT.U32.AND UP0, UPT, UR40, 0x3, !UP0 ;  /* 0x000000032800788c */ /* 0x000fe2000c704070 */
[----:B--2---:R-:W-:Y:S01]  /*2b60*/  IMAD R12, R0, -0x2, R6 ;  /* 0xfffffffe000c7824 */ /* 0x004fe200078e0206 */
[----:B------:R-:W-:Y:S01]  /*2b70*/  SHF.R.S32.HI R9, RZ, 0x1f, R8 ;  /* 0x0000001fff097819 */ /* 0x000fe20000011408 */
[C---:B------:R-:W-:Y:S01]  /*2b80*/  IMAD.SHL.U32 R0, R154.reuse, 0x80, RZ ;  /* 0x000000809a007824 */ /* 0x040fe200078e00ff */
[----:B------:R-:W-:Y:S01]  /*2b90*/  ISETP.GE.AND P0, PT, R153, R6, PT ;  /* 0x000000069900720c */ /* 0x000fe20003f06270 */
[----:B------:R-:W-:Y:S01]  /*2ba0*/  IMAD R4, R21, UR6, RZ ;  /* 0x0000000615047c24 */ /* 0x000fe2000f8e02ff */
[----:B------:R-:W-:Y:S01]  /*2bb0*/  USEL UR5, URZ, 0x1, !UP1 ;  /* 0x000000013f057887 */ /* 0x000fe2000c800000 */
[----:B------:R-:W-:Y:S01]  /*2bc0*/  IMAD.WIDE R6, R154, 0x80, RZ ;  /* 0x000000809a067825 */ /* 0x000fe200078e02ff */
[C---:B------:R-:W-:Y:S01]  /*2bd0*/  ISETP.GE.OR P0, PT, R0.reuse, UR8, P0 ;  /* 0x0000000800007c0c */ /* 0x040fe20008706670 */
[----:B------:R-:W-:Y:S01]  /*2be0*/  USEL UR4, URZ, 0x1, !UP0 ;  /* 0x000000013f047887 */ /* 0x000fe2000c000000 */
[----:B------:R-:W-:Y:S01]  /*2bf0*/  IADD3 R0, -R0, UR8, R11 ;  /* 0x0000000800007c10 */ /* 0x000fe2000fffe10b */
[C---:B------:R-:W-:Y:S01]  /*2c00*/  IMAD R13, R23.reuse, UR7, R4 ;  /* 0x00000007170d7c24 */ /* 0x040fe2000f8e0204 */
[----:B------:R-:W-:Y:S01]  /*2c10*/  ULOP3.LUT UR39, UR39, 0x3, URZ, 0xc0, !UPT ;  /* 0x0000000327277892 */ /* 0x000fe2000f8ec03f */
[----:B------:R-:W-:Y:S01]  /*2c20*/  IMAD.WIDE.U32 R4, R23, UR6, R8 ;  /* 0x0000000617047c25 */ /* 0x000fe2000f8e0008 */
[----:B------:R-:W-:Y:S01]  /*2c30*/  ULOP3.LUT UR38, UR4, UR38, UR5, 0x96, !UPT ;  /* 0x0000002604267292 */ /* 0x000fe2000f8e9605 */
[----:B------:R-:W-:-:S02]  /*2c40*/  LOP3.LUT R171, R6, R3, R10, 0xfe, !PT ;  /* 0x0000000306ab7212 */ /* 0x000fc400078efe0a */
[----:B------:R-:W-:Y:S02]  /*2c50*/  IMAD.IADD R5, R5, 0x1, R13 ;  /* 0x0000000105057824 */ /* 0x000fe400078e020d */
[----:B------:R-:W-:Y:S02]  /*2c60*/  IMAD.IADD R3, R12, 0x1, -R153 ;  /* 0x000000010c037824 */ /* 0x000fe400078e0a99 */
[----:B------:R-:W-:Y:S01]  /*2c70*/  IMAD.MOV.U32 R154, RZ, RZ, -0x1 ;  /* 0xffffffffff9a7424 */ /* 0x000fe200078e00ff */
[----:B------:R-:W-:Y:S06]  /*2c80*/  @P0 BRA `(.L_x_32) ;  /* 0x0000007800d80947 */ /* 0x000fec0003800000 */
[----:B------:R-:W0:Y:S01]  /*2c90*/  LDC.64 R10, c[0x0][0x5c8] ;  /* 0x00017200ff0a7b82 */ /* 0x000e220000000a00 */
[----:B-----5:R-:W-:Y:S01]  /*2ca0*/  FSETP.NEU.AND P0, PT, R156, RZ, PT ;  /* 0x000000ff9c00720b */ /* 0x020fe20003f0d000 */
[----:B------:R-:W-:Y:S01]  /*2cb0*/  BSSY B0, `(.L_x_32) ;  /* 0x00007b3000007945 */ /* 0x000fe20003800000 */
[----:B------:R-:W-:-:S04]  /*2cc0*/  ISETP.GT.AND P1, PT, R3, RZ, PT ;  /* 0x000000ff0300720c */ /* 0x000fc80003f24270 */
[----:B------:R-:W-:Y:S01]  /*2cd0*/  ISETP.GT.AND P2, PT, R0, RZ, P1 ;  /* 0x000000ff0000720c */ /* 0x000fe20000f44270 */
[-C--:B0-----:R-:W-:Y:S02]  /*2ce0*/  IMAD R12, R7, R10.reuse, RZ ;  /* 0x0000000a070c7224 */ /* 0x081fe400078e02ff */
[----:B------:R-:W-:-:S04]  /*2cf0*/  IMAD.WIDE.U32 R162, R171, R10, R4 ;  /* 0x0000000aaba27225 */ /* 0x000fc800078e0004 */
[----:B------:R-:W-:-:S04]  /*2d00*/  IMAD R5, R171, R11, R12 ;  /* 0x0000000bab057224 */ /* 0x000fc800078e020c */
[----:B------:R-:W-:Y:S01]  /*2d10*/  IMAD.IADD R173, R163, 0x1, R5 ;  /* 0x00000001a3ad7824 */ /* 0x000fe200078e0205 */
[----:B------:R-:W-:Y:S06]  /*2d20*/  @!P0 BRA `(.L_x_33) ;  /* 0x0000005400948947 */ /* 0x000fec0003800000 */
[----:B------:R-:W0:Y:S01]  /*2d30*/  LDC.64 R14, c[0x0][0x5b8] ;  /* 0x00016e00ff0e7b82 */ /* 0x000e220000000a00 */
[----:B------:R-:W-:-:S07]  /*2d40*/  ULDC.64 UR4, c[0x0][0x5c0] ;  /* 0x0001700000047ab9 */ /* 0x000fce0000000a00 */
[----:B------:R-:W1:Y:S08]  /*2d50*/  LDC.64 R168, c[0x0][0x5b0] ;  /* 0x00016c00ffa87b82 */ /* 0x000e700000000a00 */
[----:B------:R-:W2:Y:S01]  /*2d60*/  LDC.64 R12, c[0x0][0x5a8] ;  /* 0x00016a00ff0c7b82 */ /* 0x000ea20000000a00 */
[-C--:B0-----:R-:W-:Y:S02]  /*2d70*/  IMAD R4, R21, R14.reuse, RZ ;  /* 0x0000000e15047224 */ /* 0x081fe400078e02ff */
[----:B------:R-:W-:-:S04]  /*2d80*/  IMAD.WIDE.U32 R164, R23, R14, R8 ;  /* 0x0000000e17a47225 */ /* 0x000fc800078e0008 */
[----:B------:R-:W-:Y:S02]  /*2d90*/  IMAD R163, R23, R15, R4 ;  /* 0x0000000f17a37224 */ /* 0x000fe400078e0204 */
[-C--:B-1----:R-:W-:Y:S02]  /*2da0*/  IMAD R6, R7, R168.reuse, RZ ;  /* 0x000000a807067224 */ /* 0x082fe400078e02ff */
[----:B------:R-:W-:Y:S02]  /*2db0*/  IMAD.IADD R21, R165, 0x1, R163 ;  /* 0x00000001a5157824 */ /* 0x000fe400078e02a3 */
[----:B------:R-:W-:Y:S02]  /*2dc0*/  IMAD.MOV.U32 R20, RZ, RZ, R164 ;  /* 0x000000ffff147224 */ /* 0x000fe400078e00a4 */
[C---:B------:R-:W-:Y:S02]  /*2dd0*/  IMAD R167, R171.reuse, R169, R6 ;  /* 0x000000a9aba77224 */ /* 0x040fe400078e0206 */
[----:B------:R-:W-:-:S04]  /*2de0*/  IMAD.WIDE.U32 R4, R171, R168, R20 ;  /* 0x000000a8ab047225 */ /* 0x000fc800078e0014 */
[----:B------:R-:W-:Y:S01]  /*2df0*/  IMAD.IADD R5, R5, 0x1, R167 ;  /* 0x0000000105057824 */ /* 0x000fe200078e02a7 */
[----:B--2---:R-:W-:-:S04]  /*2e00*/  LEA R6, P0, R4, R12, 0x2 ;  /* 0x0000000c04067211 */ /* 0x004fc800078010ff */
[----:B------:R-:W-:-:S05]  /*2e10*/  LEA.HI.X R7, R4, R13, R5, 0x2, P0 ;  /* 0x0000000d04077211 */ /* 0x000fca00000f1405 */
[----:B------:R0:W2:Y:S01]  /*2e20*/  @P2 LDG.E.LTC128B R15, desc[UR36][R6.64] ;  /* 0x00000024060f2981 */ /* 0x0000a2000c1e1920 */
[----:B------:R-:W-:Y:S01]  /*2e30*/  IMAD.WIDE.U32 R4, R171, R168, R8 ;  /* 0x000000a8ab047225 */ /* 0x000fe200078e0008 */
[----:B------:R-:W-:Y:S01]  /*2e40*/  ISETP.GT.AND P0, PT, R3, 0x1, PT ;  /* 0x000000010300780c */ /* 0x000fe20003f04270 */
[----:B------:R-:W-:Y:S01]  /*2e50*/  BSSY B1, `(.L_x_34) ;  /* 0x0000013000017945 */ /* 0x000fe20003800000 */
[C---:B------:R-:W-:Y:S01]  /*2e60*/  SHF.L.U64.HI R161, R168.reuse, 0x3, R169 ;  /* 0x00000003a8a17819 */ /* 0x040fe200000102a9 */
[----:B------:R-:W-:Y:S02]  /*2e70*/  IMAD.IADD R5, R167, 0x1, R5 ;  /* 0x00000001a7057824 */ /* 0x000fe400078e0205 */
[----:B------:R-:W-:Y:S02]  /*2e80*/  IMAD.SHL.U32 R160, R168, 0x8, RZ ;  /* 0x00000008a8a07824 */ /* 0x000fe400078e00ff */
[----:B------:R-:W-:Y:S01]  /*2e90*/  IMAD.WIDE.U32 R158, R23, R14, R4 ;  /* 0x0000000e179e7225 */ /* 0x000fe200078e0004 */
[----:B------:R-:W-:-:S03]  /*2ea0*/  LEA R4, P3, R162, UR4, 0x2 ;  /* 0x00000004a2047c11 */ /* 0x000fc6000f8610ff */
[----:B0-----:R-:W-:Y:S01]  /*2eb0*/  IMAD.IADD R7, R163, 0x1, R159 ;  /* 0x00000001a3077824 */ /* 0x001fe200078e029f */
[----:B------:R-:W-:Y:S01]  /*2ec0*/  LEA.HI.X R5, R162, UR5, R173, 0x2, P3 ;  /* 0x00000005a2057c11 */ /* 0x000fe200098f14ad */
[----:B------:R-:W-:Y:S01]  /*2ed0*/  IMAD.WIDE.U32 R160, R171, R168, R160 ;  /* 0x000000a8aba07225 */ /* 0x000fe200078e00a0 */
[----:B------:R-:W-:Y:S02]  /*2ee0*/  ISETP.GT.AND P3, PT, R0, RZ, P0 ;  /* 0x000000ff0000720c */ /* 0x000fe40000764270 */
[----:B------:R-:W-:-:S04]  /*2ef0*/  LEA R6, P4, R158, R12, 0x2 ;  /* 0x0000000c9e067211 */ /* 0x000fc800078810ff */
[----:B------:R-:W-:Y:S02]  /*2f00*/  LEA.HI.X R7, R158, R13, R7, 0x2, P4 ;  /* 0x0000000d9e077211 */ /* 0x000fe400020f1407 */
[----:B--2---:R-:W-:-:S05]  /*2f10*/  LOP3.LUT R153, R15, 0xffffe000, RZ, 0xc0, !PT ;  /* 0xffffe0000f997812 */ /* 0x004fca00078ec0ff */
[----:B------:R-:W-:-:S04]  /*2f20*/  FMUL R153, R153, R156 ;  /* 0x0000009c99997220 */ /* 0x000fc80000400000 */
[----:B------:R-:W-:-:S05]  /*2f30*/  FFMA R153, R24, R155, R153 ;  /* 0x0000009b18997223 */ /* 0x000fca0000000099 */
[----:B------:R-:W-:-:S05]  /*2f40*/  F2FP.TF32.F32.PACK_B R153, R153 ;  /* 0x00000099ff99723e */ /* 0x000fca00024050ff */
[----:B------:R0:W-:Y:S01]  /*2f50*/  @P2 STG.E desc[UR36][R4.64], R153 ;  /* 0x0000009904002986 */ /* 0x0001e2000c101924 */
[----:B------:R-:W-:Y:S05]  /*2f60*/  @!P3 BRA `(.L_x_35) ;  /* 0x000000000004b947 */ /* 0x000fea0003800000 */
[----:B------:R1:W5:Y:S02]  /*2f70*/  LDG.E.LTC128B R15, desc[UR36][R6.64+0x4] ;  /* 0x00000424060f7981 */ /* 0x000364000c1e1920 */
.L_x_35:
[----:B------:R-:W-:Y:S05]  /*2f80*/  BSYNC B1 ;  /* 0x0000000000017941 */ /* 0x000fea0003800000 */
.L_x_34:
[----:B0----5:R-:W-:Y:S01]  /*2f90*/  LOP3.LUT R153, R15, 0xffffe000, RZ, 0xc0, !PT ;  /* 0xffffe0000f997812 */ /* 0x021fe200078ec0ff */
[----:B------:R-:W-:Y:S01]  /*2fa0*/  IMAD.IADD R167, R167, 0x1, R161 ;  /* 0x00000001a7a77824 */ /* 0x000fe200078e02a1 */
[----:B------:R-:W-:Y:S01]  /*2fb0*/  IADD3 R164, P2, R164, R160, RZ ;  /* 0x000000a0a4a47210 */ /* 0x000fe20007f5e0ff */
[----:B------:R-:W-:Y:S01]  /*2fc0*/  IMAD.MOV.U32 R24, RZ, RZ, R15 ;  /* 0x000000ffff187224 */ /* 0x000fe200078e000f */
[----:B------:R-:W-:Y:S01]  /*2fd0*/  ISETP.GT.AND P1, PT, R0, 0x8, P1 ;  /* 0x000000080000780c */ /* 0x000fe20000f24270 */
[----:B------:R-:W-:Y:S02]  /*2fe0*/  FMUL R20, R153, R156 ;  /* 0x0000009c99147220 */ /* 0x000fe40000400000 */
[----:B------:R-:W-:Y:S02]  /*2ff0*/  IMAD.X R21, R167, 0x1, R21, P2 ;  /* 0x00000001a7157824 */ /* 0x000fe400010e0615 */
[----:B------:R-:W-:Y:S01]  /*3000*/  FFMA R153, R25, R155, R20 ;  /* 0x0000009b19997223 */ /* 0x000fe20000000014 */
[----:B------:R-:W-:-:S04]  /*3010*/  LEA R20, P2, R164, R12, 0x2 ;  /* 0x0000000ca4147211 */ /* 0x000fc800078410ff */
[----:B------:R-:W-:Y:S02]  /*3020*/  F2FP.TF32.F32.PACK_B R153, R153 ;  /* 0x00000099ff99723e */ /* 0x000fe400024050ff */
[----:B------:R-:W-:-:S03]  /*3030*/  LEA.HI.X R21, R164, R13, R21, 0x2, P2 ;  /* 0x0000000da4157211 */ /* 0x000fc600010f1415 */
[----:B------:R0:W-:Y:S04]  /*3040*/  @P3 STG.E desc[UR36][R4.64+0x4], R153 ;  /* 0x0000049904003986 */ /* 0x0001e8000c101924 */
[----:B------:R-:W2:Y:S01]  /*3050*/  @P1 LDG.E.LTC128B R24, desc[UR36][R20.64] ;  /* 0x0000002414181981 */ /* 0x000ea2000c1e1920 */
[----:B------:R-:W-:Y:S01]  /*3060*/  IADD3 R8, P2, R8, R160, RZ ;  /* 0x000000a008087210 */ /* 0x000fe20007f5e0ff */
[----:B------:R-:W-:Y:S01]  /*3070*/  BSSY B1, `(.L_x_36) ;  /* 0x0000011000017945 */ /* 0x000fe20003800000 */
[----:B------:R-:W-:Y:S02]  /*3080*/  SHF.L.U64.HI R11, R10, 0x5, R11 ;  /* 0x000000050a0b7819 */ /* 0x000fe4000001020b */
[----:B------:R-:W-:Y:S01]  /*3090*/  ISETP.GT.AND P0, PT, R0, 0x8, P0 ;  /* 0x000000080000780c */ /* 0x000fe20000704270 */
[----:B------:R-:W-:Y:S01]  /*30a0*/  IMAD.X R9, R9, 0x1, R167, P2 ;  /* 0x0000000109097824 */ /* 0x000fe200010e06a7 */
[----:B------:R-:W-:-:S05]  /*30b0*/  LEA R10, P2, R10, R4, 0x5 ;  /* 0x000000040a0a7211 */ /* 0x000fca00078428ff */
[----:B------:R-:W-:Y:S01]  /*30c0*/  IMAD.X R11, R11, 0x1, R5, P2 ;  /* 0x000000010b0b7824 */ /* 0x000fe200010e0605 */
[----:B--2---:R-:W-:-:S05]  /*30d0*/  LOP3.LUT R15, R24, 0xffffe000, RZ, 0xc0, !PT ;  /* 0xffffe000180f7812 */ /* 0x004fca00078ec0ff */
[----:B------:R-:W-:Y:S01]  /*30e0*/  FMUL R25, R15, R156 ;  /* 0x0000009c0f197220 */ /* 0x000fe20000400000 */
[----:B------:R-:W-:-:S04]  /*30f0*/  IMAD.WIDE.U32 R14, R23, R14, R8 ;  /* 0x0000000e170e7225 */ /* 0x000fc800078e0008 */
[----:B------:R-:W-:Y:S01]  /*3100*/  FFMA R25, R26, R155, R25 ;  /* 0x0000009b1a197223 */ /* 0x000fe20000000019 */
[----:B------:R-:W-:Y:S01]  /*3110*/  IMAD.IADD R9, R163, 0x1, R15 ;  /* 0x00000001a3097824 */ /* 0x000fe200078e020f */
[----:B------:R-:W-:-:S03]  /*3120*/  LEA R8, P3, R14, R12, 0x2 ;  /* 0x0000000c0e087211 */ /* 0x000fc600078610ff */
[----:B------:R-:W-:Y:S02]  /*3130*/  F2FP.TF32.F32.PACK_B R25, R25 ;  /* 0x00000019ff19723e */ /* 0x000fe400024050ff */
[----:B------:R-:W-:-:S03]  /*3140*/  LEA.HI.X R9, R14, R13, R9, 0x2, P3 ;  /* 0x0000000d0e097211 */ /* 0x000fc600018f1409 */
[----:B------:R0:W-:Y:S01]  /*3150*/  @P1 STG.E desc[UR36][R10.64], R25 ;  /* 0x000000190a001986 */ /* 0x0001e2000c101924 */
[----:B------:R-:W-:Y:S05]  /*3160*/  @!P0 BRA `(.L_x_37) ;  /* 0x0000000000048947 */ /* 0x000fea0003800000 */
[----:B------:R2:W5:Y:S02]  /*3170*/  LDG.E.LTC128B R24, desc[UR36][R8.64+0x4] ;  /* 0x0000042408187981 */ /* 0x000564000c1e1920 */
.L_x_37:
[----:B------:R-:W-:Y:S05]  /*3180*/  BSYNC B1 ;  /* 0x0000000000017941 */ /* 0x000fea0003800000 */
.L_x_36:
[----:B-----5:R-:W-:Y:S01]  /*3190*/  LOP3.LUT R13, R24, 0xffffe000, RZ, 0xc0, !PT ;  /* 0xffffe000180d7812 */ /* 0x020fe200078ec0ff */
[----:B------:R-:W-:Y:S01]  /*31a0*/  BSSY B1, `(.L_x_38) ;  /* 0x0000009000017945 */ /* 0x000fe20003800000 */
[----:B------:R-:W-:-:S03]  /*31b0*/  ISETP.GT.AND P1, PT, R3, 0x8, PT ;  /* 0x000000080300780c */ /* 0x000fc60003f24270 */
[----:B------:R-:W-:Y:S01]  /*31c0*/  FMUL R12, R13, R156 ;  /* 0x0000009c0d0c7220 */ /* 0x000fe20000400000 */
[----:B------:R-:W-:-:S03]  /*31d0*/  ISETP.GT.AND P2, PT, R0, RZ, P1 ;  /* 0x000000ff0000720c */ /* 0x000fc60000f44270 */
[----:B------:R-:W-:-:S05]  /*31e0*/  FFMA R27, R27, R155, R12 ;  /* 0x0000009b1b1b7223 */ /* 0x000fca000000000c */
[----:B------:R-:W-:-:S05]  /*31f0*/  F2FP.TF32.F32.PACK_B R27, R27 ;  /* 0x0000001bff1b723e */ /* 0x000fca00024050ff */
[----:B------:R3:W-:Y:S01]  /*3200*/  @P0 STG.E desc[UR36][R10.64+0x4], R27 ;  /* 0x0000041b0a000986 */ /* 0x0007e2000c101924 */
[----:B------:R-:W-:Y:S05]  /*3210*/  @!P2 BRA `(.L_x_39) ;  /* 0x000000000004a947 */ /* 0x000fea0003800000 */
[----:B------:R4:W5:Y:S02]  /*3220*/  LDG.E.LTC128B R24, desc[UR36][R6.64+0x20] ;  /* 0x0000202406187981 */ /* 0x000964000c1e1920 */
.L_x_39:
[----:B------:R-:W-:Y:S05]  /*3230*/  BSYNC B1 ;  /* 0x0000000000017941 */ /* 0x000fea0003800000 */
.L_x_38:
        /* <DEDUP_REMOVED lines=10> */
.L_x_41:
[----:B------:R-:W-:Y:S05]  /*32e0*/  BSYNC B1 ;  /* 0x0000000000017941 */ /* 0x000fea0003800000 */
.L_x_40:
[----:B0----5:R-:W-:Y:S01]  /*32f0*/  LOP3.LUT R13, R24, 0xffffe000, RZ, 0xc0, !PT ;  /* 0xffffe000180d7812 */ /* 0x021fe200078ec0ff */
[----:B------:R-:W-:Y:S01]  /*3300*/  BSSY B1, `(.L_x_42) ;  /* 0x0000008000017945 */ /* 0x000fe20003800000 */
[----:B------:R-:W-:-:S03]  /*3310*/  ISETP.GT.AND P1, PT, R0, 0x8, P1 ;  /* 0x000000080000780c */ /* 0x000fc60000f24270 */
[----:B------:R-:W-:-:S04]  /*3320*/  FMUL R12, R13, R156 ;  /* 0x0000009c0d0c7220 */ /* 0x000fc80000400000 */
[----:B------:R-:W-:-:S05]  /*3330*/  FFMA R29, R29, R155, R12 ;  /* 0x0000009b1d1d7223 */ /* 0x000fca000000000c */
[----:B------:R-:W-:-:S05]  /*3340*/  F2FP.TF32.F32.PACK_B R29, R29 ;  /* 0x0000001dff1d723e */ /* 0x000fca00024050ff */
[----:B------:R0:W-:Y:S01]  /*3350*/  @P3 STG.E desc[UR36][R4.64+0x24], R29 ;  /* 0x0000241d04003986 */ /* 0x0001e2000c101924 */
[----:B------:R-:W-:Y:S05]  /*3360*/  @!P1 BRA `(.L_x_43) ;  /* 0x0000000000049947 */ /* 0x000fea0003800000 */
[----:B------:R0:W5:Y:S02]  /*3370*/  LDG.E.LTC128B R24, desc[UR36][R8.64+0x20] ;  /* 0x0000202408187981 */ /* 0x000164000c1e1920 */
.L_x_43:
[----:B------:R-:W-:Y:S05]  /*3380*/  BSYNC B1 ;  /* 0x0000000000017941 */ /* 0x000fea0003800000 */
.L_x_42:
[----:B-----5:R-:W-:Y:S01]  /*3390*/  LOP3.LUT R13, R24, 0xffffe000, RZ, 0xc0, !PT ;  /* 0xffffe000180d7812 */ /* 0x020fe200078ec0ff */
        /* <DEDUP_REMOVED lines=8> */
.L_x_45:
[----:B------:R-:W-:Y:S05]  /*3420*/  BSYNC B1 ;  /* 0x0000000000017941 */ /* 0x000fea0003800000 */
.L_x_44:
[----:B0----5:R-:W-:Y:S01]  /*3430*/  LOP3.LUT R13, R24, 0xffffe000, RZ, 0xc0, !PT ;  /* 0xffffe000180d7812 */ /* 0x021fe200078ec0ff */
        /* <DEDUP_REMOVED lines=9> */
.L_x_47:
[----:B------:R-:W-:Y:S05]  /*34d0*/  BSYNC B1 ;  /* 0x0000000000017941 */ /* 0x000fea0003800000 */
.L_x_46:
        /* <DEDUP_REMOVED lines=10> */
.L_x_49:
[----:B------:R-:W-:Y:S05]  /*3580*/  BSYNC B1 ;  /* 0x0000000000017941 */ /* 0x000fea0003800000 */
.L_x_48:
        /* <DEDUP_REMOVED lines=9> */
.L_x_51:
[----:B------:R-:W-:Y:S05]  /*3620*/  BSYNC B1 ;  /* 0x0000000000017941 */ /* 0x000fea0003800000 */
.L_x_50:
        /* <DEDUP_REMOVED lines=9> */
.L_x_53:
[----:B------:R-:W-:Y:S05]  /*36c0*/  BSYNC B1 ;  /* 0x0000000000017941 */ /* 0x000fea0003800000 */
.L_x_52:
        /* <DEDUP_REMOVED lines=10> */
.L_x_55:
[----:B------:R-:W-:Y:S05]  /*3770*/  BSYNC B1 ;  /* 0x0000000000017941 */ /* 0x000fea0003800000 */
.L_x_54:
        /* <DEDUP_REMOVED lines=10> */
.L_x_57:
[----:B------:R-:W-:Y:S05]  /*3820*/  BSYNC B1 ;  /* 0x0000000000017941 */ /* 0x000fea0003800000 */
.L_x_56:
        /* <DEDUP_REMOVED lines=9> */
.L_x_59:
[----:B------:R-:W-:Y:S05]  /*38c0*/  BSYNC B1 ;  /* 0x0000000000017941 */ /* 0x000fea0003800000 */
.L_x_58:
        /* <DEDUP_REMOVED lines=9> */
.L_x_61:
[----:B------:R-:W-:Y:S05]  /*3960*/  BSYNC B1 ;  /* 0x0000000000017941 */ /* 0x000fea0003800000 */
.L_x_60:
        /* <DEDUP_REMOVED lines=10> */
.L_x_63:
[----:B------:R-:W-:Y:S05]  /*3a10*/  BSYNC B1 ;  /* 0x0000000000017941 */ /* 0x000fea0003800000 */
.L_x_62:
        /* <DEDUP_REMOVED lines=10> */
.L_x_65:
[----:B------:R-:W-:Y:S05]  /*3ac0*/  BSYNC B1 ;  /* 0x0000000000017941 */ /* 0x000fea0003800000 */
.L_x_64:
        /* <DEDUP_REMOVED lines=9> */
.L_x_67:
[----:B------:R-:W-:Y:S05]  /*3b60*/  BSYNC B1 ;  /* 0x0000000000017941 */ /* 0x000fea0003800000 */
.L_x_66:
        /* <DEDUP_REMOVED lines=9> */
.L_x_69:
[----:B------:R-:W-:Y:S05]  /*3c00*/  BSYNC B1 ;  /* 0x0000000000017941 */ /* 0x000fea0003800000 */
.L_x_68:
        /* <DEDUP_REMOVED lines=10> */
.L_x_71:
[----:B------:R-:W-:Y:S05]  /*3cb0*/  BSYNC B1 ;  /* 0x0000000000017941 */ /* 0x000fea0003800000 */
.L_x_70:
        /* <DEDUP_REMOVED lines=10> */
.L_x_73:
[----:B------:R-:W-:Y:S05]  /*3d60*/  BSYNC B1 ;  /* 0x0000000000017941 */ /* 0x000fea0003800000 */
.L_x_72:
        /* <DEDUP_REMOVED lines=9> */
.L_x_75:
[----:B------:R-:W-:Y:S05]  /*3e00*/  BSYNC B1 ;  /* 0x0000000000017941 */ /* 0x000fea0003800000 */
.L_x_74:
        /* <DEDUP_REMOVED lines=9> */
.L_x_77:
[----:B------:R-:W-:Y:S05]  /*3ea0*/  BSYNC B1 ;  /* 0x0000000000017941 */ /* 0x000fea0003800000 */
.L_x_76:
        /* <DEDUP_REMOVED lines=10> */
.L_x_79:
[----:B------:R-:W-:Y:S05]  /*3f50*/  BSYNC B1 ;  /* 0x0000000000017941 */ /* 0x000fea0003800000 */
.L_x_78:
        /* <DEDUP_REMOVED lines=10> */
.L_x_81:
[----:B------:R-:W-:Y:S05]  /*4000*/  BSYNC B1 ;  /* 0x0000000000017941 */ /* 0x000fea0003800000 */
.L_x_80:
        /* <DEDUP_REMOVED lines=9> */
.L_x_83:
[----:B------:R-:W-:Y:S05]  /*40a0*/  BSYNC B1 ;  /* 0x0000000000017941 */ /* 0x000fea0003800000 */
.L_x_82:
        /* <DEDUP_REMOVED lines=9> */
.L_x_85:
[----:B------:R-:W-:Y:S05]  /*4140*/  BSYNC B1 ;  /* 0x0000000000017941 */ /* 0x000fea0003800000 */
.L_x_84:
        /* <DEDUP_REMOVED lines=10> */
.L_x_87:
[----:B------:R-:W-:Y:S05]  /*41f0*/  BSYNC B1 ;  /* 0x0000000000017941 */ /* 0x000fea0003800000 */
.L_x_86:
        /* <DEDUP_REMOVED lines=10> */
.L_x_89:
[----:B------:R-:W-:Y:S05]  /*42a0*/  BSYNC B1 ;  /* 0x0000000000017941 */ /* 0x000fea0003800000 */
.L_x_88:
        /* <DEDUP_REMOVED lines=9> */
.L_x_91:
[----:B------:R-:W-:Y:S05]  /*4340*/  BSYNC B1 ;  /* 0x0000000000017941 */ /* 0x000fea0003800000 */
.L_x_90:
        /* <DEDUP_REMOVED lines=9> */
.L_x_93:
[----:B------:R-:W-:Y:S05]  /*43e0*/  BSYNC B1 ;  /* 0x0000000000017941 */ /* 0x000fea0003800000 */
.L_x_92:
        /* <DEDUP_REMOVED lines=10> */
.L_x_95:
[----:B------:R-:W-:Y:S05]  /*4490*/  BSYNC B1 ;  /* 0x0000000000017941 */ /* 0x000fea0003800000 */
.L_x_94:
        /* <DEDUP_REMOVED lines=10> */
.L_x_97:
[----:B------:R-:W-:Y:S05]  /*4540*/  BSYNC B1 ;  /* 0x0000000000017941 */ /* 0x000fea0003800000 */
.L_x_96:
        /* <DEDUP_REMOVED lines=9> */
.L_x_99:
[----:B------:R-:W-:Y:S05]  /*45e0*/  BSYNC B1 ;  /* 0x0000000000017941 */ /* 0x000fea0003800000 */
.L_x_98:
        /* <DEDUP_REMOVED lines=9> */
.L_x_101:
[----:B------:R-:W-:Y:S05]  /*4680*/  BSYNC B1 ;  /* 0x0000000000017941 */ /* 0x000fea0003800000 */
.L_x_100:
        /* <DEDUP_REMOVED lines=10> */
.L_x_103:
[----:B------:R-:W-:Y:S05]  /*4730*/  BSYNC B1 ;  /* 0x0000000000017941 */ /* 0x000fea0003800000 */
.L_x_102:
        /* <DEDUP_REMOVED lines=10> */
.L_x_105:
[----:B------:R-:W-:Y:S05]  /*47e0*/  BSYNC B1 ;  /* 0x0000000000017941 */ /* 0x000fea0003800000 */
.L_x_104:
        /* <DEDUP_REMOVED lines=9> */
.L_x_107:
[----:B------:R-:W-:Y:S05]  /*4880*/  BSYNC B1 ;  /* 0x0000000000017941 */ /* 0x000fea0003800000 */
.L_x_106:
        /* <DEDUP_REMOVED lines=9> */
.L_x_109:
[----:B------:R-:W-:Y:S05]  /*4920*/  BSYNC B1 ;  /* 0x0000000000017941 */ /* 0x000fea0003800000 */
.L_x_108:
        /* <DEDUP_REMOVED lines=10> */
.L_x_111:
[----:B------:R-:W-:Y:S05]  /*49d0*/  BSYNC B1 ;  /* 0x0000000000017941 */ /* 0x000fea0003800000 */
.L_x_110:
        /* <DEDUP_REMOVED lines=10> */
.L_x_113:
[----:B------:R-:W-:Y:S05]  /*4a80*/  BSYNC B1 ;  /* 0x0000000000017941 */ /* 0x000fea0003800000 */
.L_x_112:
        /* <DEDUP_REMOVED lines=9> */
.L_x_115:
[----:B------:R-:W-:Y:S05]  /*4b20*/  BSYNC B1 ;  /* 0x0000000000017941 */ /* 0x000fea0003800000 */
.L_x_114:
        /* <DEDUP_REMOVED lines=9> */
.L_x_117:
[----:B------:R-:W-:Y:S05]  /*4bc0*/  BSYNC B1 ;  /* 0x0000000000017941 */ /* 0x000fea0003800000 */
.L_x_116:
        /* <DEDUP_REMOVED lines=10> */
.L_x_119:
[----:B------:R-:W-:Y:S05]  /*4c70*/  BSYNC B1 ;  /* 0x0000000000017941 */ /* 0x000fea0003800000 */
.L_x_118:
        /* <DEDUP_REMOVED lines=10> */
.L_x_121:
[----:B------:R-:W-:Y:S05]  /*4d20*/  BSYNC B1 ;  /* 0x0000000000017941 */ /* 0x000fea0003800000 */
.L_x_120:
        /* <DEDUP_REMOVED lines=9> */
.L_x_123:
[----:B------:R-:W-:Y:S05]  /*4dc0*/  BSYNC B1 ;  /* 0x0000000000017941 */ /* 0x000fea0003800000 */
.L_x_122:
        /* <DEDUP_REMOVED lines=9> */
.L_x_125:
[----:B------:R-:W-:Y:S05]  /*4e60*/  BSYNC B1 ;  /* 0x0000000000017941 */ /* 0x000fea0003800000 */
.L_x_124:
        /* <DEDUP_REMOVED lines=10> */
.L_x_127:
[----:B------:R-:W-:Y:S05]  /*4f10*/  BSYNC B1 ;  /* 0x0000000000017941 */ /* 0x000fea0003800000 */
.L_x_126:
        /* <DEDUP_REMOVED lines=10> */
.L_x_129:
[----:B------:R-:W-:Y:S05]  /*4fc0*/  BSYNC B1 ;  /* 0x0000000000017941 */ /* 0x000fea0003800000 */
.L_x_128:
        /* <DEDUP_REMOVED lines=9> */
.L_x_131:
[----:B------:R-:W-:Y:S05]  /*5060*/  BSYNC B1 ;  /* 0x0000000000017941 */ /* 0x000fea0003800000 */
.L_x_130:
        /* <DEDUP_REMOVED lines=9> */
.L_x_133:
[----:B------:R-:W-:Y:S05]  /*5100*/  BSYNC B1 ;  /* 0x0000000000017941 */ /* 0x000fea0003800000 */
.L_x_132:
        /* <DEDUP_REMOVED lines=10> */
.L_x_135:
[----:B------:R-:W-:Y:S05]  /*51b0*/  BSYNC B1 ;  /* 0x0000000000017941 */ /* 0x000fea0003800000 */
.L_x_134:
        /* <DEDUP_REMOVED lines=10> */
.L_x_137:
[----:B------:R-:W-:Y:S05]  /*5260*/  BSYNC B1 ;  /* 0x0000000000017941 */ /* 0x000fea0003800000 */
.L_x_136:
        /* <DEDUP_REMOVED lines=9> */
.L_x_139:
[----:B------:R-:W-:Y:S05]  /*5300*/  BSYNC B1 ;  /* 0x0000000000017941 */ /* 0x000fea0003800000 */
.L_x_138:
        /* <DEDUP_REMOVED lines=9> */
.L_x_141:
[----:B------:R-:W-:Y:S05]  /*53a0*/  BSYNC B1 ;  /* 0x0000000000017941 */ /* 0x000fea0003800000 */
.L_x_140:
        /* <DEDUP_REMOVED lines=10> */
.L_x_143:
[----:B------:R-:W-:Y:S05]  /*5450*/  BSYNC B1 ;  /* 0x0000000000017941 */ /* 0x000fea0003800000 */
.L_x_142:
        /* <DEDUP_REMOVED lines=10> */
.L_x_145:
[----:B------:R-:W-:Y:S05]  /*5500*/  BSYNC B1 ;  /* 0x0000000000017941 */ /* 0x000fea0003800000 */
.L_x_144:
        /* <DEDUP_REMOVED lines=9> */
.L_x_147:
[----:B------:R-:W-:Y:S05]  /*55a0*/  BSYNC B1 ;  /* 0x0000000000017941 */ /* 0x000fea0003800000 */
.L_x_146:
        /* <DEDUP_REMOVED lines=9> */
.L_x_149:
[----:B------:R-:W-:Y:S05]  /*5640*/  BSYNC B1 ;  /* 0x0000000000017941 */ /* 0x000fea0003800000 */
.L_x_148:
        /* <DEDUP_REMOVED lines=10> */
.L_x_151:
[----:B------:R-:W-:Y:S05]  /*56f0*/  BSYNC B1 ;  /* 0x0000000000017941 */ /* 0x000fea0003800000 */
.L_x_150:
        /* <DEDUP_REMOVED lines=10> */
.L_x_153:
[----:B------:R-:W-:Y:S05]  /*57a0*/  BSYNC B1 ;  /* 0x0000000000017941 */ /* 0x000fea0003800000 */
.L_x_152:
        /* <DEDUP_REMOVED lines=9> */
.L_x_155:
[----:B------:R-:W-:Y:S05]  /*5840*/  BSYNC B1 ;  /* 0x0000000000017941 */ /* 0x000fea0003800000 */
.L_x_154:
        /* <DEDUP_REMOVED lines=9> */
.L_x_157:
[----:B------:R-:W-:Y:S05]  /*58e0*/  BSYNC B1 ;  /* 0x0000000000017941 */ /* 0x000fea0003800000 */
.L_x_156:
        /* <DEDUP_REMOVED lines=10> */
.L_x_159:
[----:B------:R-:W-:Y:S05]  /*5990*/  BSYNC B1 ;  /* 0x0000000000017941 */ /* 0x000fea0003800000 */
.L_x_158:
        /* <DEDUP_REMOVED lines=10> */
.L_x_161:
[----:B------:R-:W-:Y:S05]  /*5a40*/  BSYNC B1 ;  /* 0x0000000000017941 */ /* 0x000fea0003800000 */
.L_x_160:
        /* <DEDUP_REMOVED lines=9> */
.L_x_163:
[----:B------:R-:W-:Y:S05]  /*5ae0*/  BSYNC B1 ;  /* 0x0000000000017941 */ /* 0x000fea0003800000 */
.L_x_162:
        /* <DEDUP_REMOVED lines=9> */
.L_x_165:
[----:B------:R-:W-:Y:S05]  /*5b80*/  BSYNC B1 ;  /* 0x0000000000017941 */ /* 0x000fea0003800000 */
.L_x_164:
        /* <DEDUP_REMOVED lines=10> */
.L_x_167:
[----:B------:R-:W-:Y:S05]  /*5c30*/  BSYNC B1 ;  /* 0x0000000000017941 */ /* 0x000fea0003800000 */
.L_x_166:
        /* <DEDUP_REMOVED lines=10> */
.L_x_169:
[----:B------:R-:W-:Y:S05]  /*5ce0*/  BSYNC B1 ;  /* 0x0000000000017941 */ /* 0x000fea0003800000 */
.L_x_168:
        /* <DEDUP_REMOVED lines=9> */
.L_x_171:
[----:B------:R-:W-:Y:S05]  /*5d80*/  BSYNC B1 ;  /* 0x0000000000017941 */ /* 0x000fea0003800000 */
.L_x_170:
        /* <DEDUP_REMOVED lines=9> */
.L_x_173:
[----:B------:R-:W-:Y:S05]  /*5e20*/  BSYNC B1 ;  /* 0x0000000000017941 */ /* 0x000fea0003800000 */
.L_x_172:
        /* <DEDUP_REMOVED lines=10> */
.L_x_175:
[----:B------:R-:W-:Y:S05]  /*5ed0*/  BSYNC B1 ;  /* 0x0000000000017941 */ /* 0x000fea0003800000 */
.L_x_174:
        /* <DEDUP_REMOVED lines=10> */
.L_x_177:
[----:B------:R-:W-:Y:S05]  /*5f80*/  BSYNC B1 ;  /* 0x0000000000017941 */ /* 0x000fea0003800000 */
.L_x_176:
        /* <DEDUP_REMOVED lines=9> */
.L_x_179:
[----:B------:R-:W-:Y:S05]  /*6020*/  BSYNC B1 ;  /* 0x0000000000017941 */ /* 0x000fea0003800000 */
.L_x_178:
        /* <DEDUP_REMOVED lines=9> */
.L_x_181:
[----:B------:R-:W-:Y:S05]  /*60c0*/  BSYNC B1 ;  /* 0x0000000000017941 */ /* 0x000fea0003800000 */
.L_x_180:
        /* <DEDUP_REMOVED lines=10> */
.L_x_183:
[----:B------:R-:W-:Y:S05]  /*6170*/  BSYNC B1 ;  /* 0x0000000000017941 */ /* 0x000fea0003800000 */
.L_x_182:
        /* <DEDUP_REMOVED lines=10> */
.L_x_185:
[----:B------:R-:W-:Y:S05]  /*6220*/  BSYNC B1 ;  /* 0x0000000000017941 */ /* 0x000fea0003800000 */
.L_x_184:
        /* <DEDUP_REMOVED lines=9> */
.L_x_187:
[----:B------:R-:W-:Y:S05]  /*62c0*/  BSYNC B1 ;  /* 0x0000000000017941 */ /* 0x000fea0003800000 */
.L_x_186:
        /* <DEDUP_REMOVED lines=9> */
.L_x_189:
[----:B------:R-:W-:Y:S05]  /*6360*/  BSYNC B1 ;  /* 0x0000000000017941 */ /* 0x000fea0003800000 */
.L_x_188:
        /* <DEDUP_REMOVED lines=10> */
.L_x_191:
[----:B------:R-:W-:Y:S05]  /*6410*/  BSYNC B1 ;  /* 0x0000000000017941 */ /* 0x000fea0003800000 */
.L_x_190:
        /* <DEDUP_REMOVED lines=10> */
.L_x_193:
[----:B------:R-:W-:Y:S05]  /*64c0*/  BSYNC B1 ;  /* 0x0000000000017941 */ /* 0x000fea0003800000 */
.L_x_192:
        /* <DEDUP_REMOVED lines=9> */
.L_x_195:
[----:B------:R-:W-:Y:S05]  /*6560*/  BSYNC B1 ;  /* 0x0000000000017941 */ /* 0x000fea0003800000 */
.L_x_194:
        /* <DEDUP_REMOVED lines=9> */
.L_x_197:
[----:B------:R-:W-:Y:S05]  /*6600*/  BSYNC B1 ;  /* 0x0000000000017941 */ /* 0x000fea0003800000 */
.L_x_196:
        /* <DEDUP_REMOVED lines=10> */
.L_x_199:
[----:B------:R-:W-:Y:S05]  /*66b0*/  BSYNC B1 ;  /* 0x0000000000017941 */ /* 0x000fea0003800000 */
.L_x_198:
        /* <DEDUP_REMOVED lines=10> */
.L_x_201:
[----:B------:R-:W-:Y:S05]  /*6760*/  BSYNC B1 ;  /* 0x0000000000017941 */ /* 0x000fea0003800000 */
.L_x_200:
        /* <DEDUP_REMOVED lines=9> */
.L_x_203:
[----:B------:R-:W-:Y:S05]  /*6800*/  BSYNC B1 ;  /* 0x0000000000017941 */ /* 0x000fea0003800000 */
.L_x_202:
        /* <DEDUP_REMOVED lines=9> */
.L_x_205:
[----:B------:R-:W-:Y:S05]  /*68a0*/  BSYNC B1 ;  /* 0x0000000000017941 */ /* 0x000fea0003800000 */
.L_x_204:
        /* <DEDUP_REMOVED lines=10> */
.L_x_207:
[----:B------:R-:W-:Y:S05]  /*6950*/  BSYNC B1 ;  /* 0x0000000000017941 */ /* 0x000fea0003800000 */
.L_x_206:
        /* <DEDUP_REMOVED lines=10> */
.L_x_209:
[----:B------:R-:W-:Y:S05]  /*6a00*/  BSYNC B1 ;  /* 0x0000000000017941 */ /* 0x000fea0003800000 */
.L_x_208:
        /* <DEDUP_REMOVED lines=9> */
.L_x_211:
[----:B------:R-:W-:Y:S05]  /*6aa0*/  BSYNC B1 ;  /* 0x0000000000017941 */ /* 0x000fea0003800000 */
.L_x_210:
        /* <DEDUP_REMOVED lines=9> */
.L_x_213:
[----:B------:R-:W-:Y:S05]  /*6b40*/  BSYNC B1 ;  /* 0x0000000000017941 */ /* 0x000fea0003800000 */
.L_x_212:
        /* <DEDUP_REMOVED lines=10> */
.L_x_215:
[----:B------:R-:W-:Y:S05]  /*6bf0*/  BSYNC B1 ;  /* 0x0000000000017941 */ /* 0x000fea0003800000 */
.L_x_214:
        /* <DEDUP_REMOVED lines=10> */
.L_x_217:
[----:B------:R-:W-:Y:S05]  /*6ca0*/  BSYNC B1 ;  /* 0x0000000000017941 */ /* 0x000fea0003800000 */
.L_x_216:
        /* <DEDUP_REMOVED lines=9> */
.L_x_219:
[----:B------:R-:W-:Y:S05]  /*6d40*/  BSYNC B1 ;  /* 0x0000000000017941 */ /* 0x000fea0003800000 */
.L_x_218:
        /* <DEDUP_REMOVED lines=9> */
.L_x_221:
[----:B------:R-:W-:Y:S05]  /*6de0*/  BSYNC B1 ;  /* 0x0000000000017941 */ /* 0x000fea0003800000 */
.L_x_220:
        /* <DEDUP_REMOVED lines=10> */
.L_x_223:
[----:B------:R-:W-:Y:S05]  /*6e90*/  BSYNC B1 ;  /* 0x0000000000017941 */ /* 0x000fea0003800000 */
.L_x_222:
        /* <DEDUP_REMOVED lines=10> */
.L_x_225:
[----:B------:R-:W-:Y:S05]  /*6f40*/  BSYNC B1 ;  /* 0x0000000000017941 */ /* 0x000fea0003800000 */
.L_x_224:
        /* <DEDUP_REMOVED lines=9> */
.L_x_227:
[----:B------:R-:W-:Y:S05]  /*6fe0*/  BSYNC B1 ;  /* 0x0000000000017941 */ /* 0x000fea0003800000 */
.L_x_226:
        /* <DEDUP_REMOVED lines=9> */
.L_x_229:
[----:B------:R-:W-:Y:S05]  /*7080*/  BSYNC B1 ;  /* 0x0000000000017941 */ /* 0x000fea0003800000 */
.L_x_228:
        /* <DEDUP_REMOVED lines=10> */
.L_x_231:
[----:B------:R-:W-:Y:S05]  /*7130*/  BSYNC B1 ;  /* 0x0000000000017941 */ /* 0x000fea0003800000 */
.L_x_230:
        /* <DEDUP_REMOVED lines=10> */
.L_x_233:
[----:B------:R-:W-:Y:S05]  /*71e0*/  BSYNC B1 ;  /* 0x0000000000017941 */ /* 0x000fea0003800000 */
.L_x_232:
        /* <DEDUP_REMOVED lines=9> */
.L_x_235:
[----:B------:R-:W-:Y:S05]  /*7280*/  BSYNC B1 ;  /* 0x0000000000017941 */ /* 0x000fea0003800000 */
.L_x_234:
        /* <DEDUP_REMOVED lines=9> */
.L_x_237:
[----:B------:R-:W-:Y:S05]  /*7320*/  BSYNC B1 ;  /* 0x0000000000017941 */ /* 0x000fea0003800000 */
.L_x_236:
        /* <DEDUP_REMOVED lines=10> */
.L_x_239:
[----:B------:R-:W-:Y:S05]  /*73d0*/  BSYNC B1 ;  /* 0x0000000000017941 */ /* 0x000fea0003800000 */
.L_x_238:
        /* <DEDUP_REMOVED lines=10> */
.L_x_241:
[----:B------:R-:W-:Y:S05]  /*7480*/  BSYNC B1 ;  /* 0x0000000000017941 */ /* 0x000fea0003800000 */
.L_x_240:
        /* <DEDUP_REMOVED lines=9> */
.L_x_243:
[----:B------:R-:W-:Y:S05]  /*7520*/  BSYNC B1 ;  /* 0x0000000000017941 */ /* 0x000fea0003800000 */
.L_x_242:
        /* <DEDUP_REMOVED lines=9> */
.L_x_245:
[----:B------:R-:W-:Y:S05]  /*75c0*/  BSYNC B1 ;  /* 0x0000000000017941 */ /* 0x000fea0003800000 */
.L_x_244:
        /* <DEDUP_REMOVED lines=10> */
.L_x_247:
[----:B------:R-:W-:Y:S05]  /*7670*/  BSYNC B1 ;  /* 0x0000000000017941 */ /* 0x000fea0003800000 */
.L_x_246:
        /* <DEDUP_REMOVED lines=10> */
.L_x_249:
[----:B------:R-:W-:Y:S05]  /*7720*/  BSYNC B1 ;  /* 0x0000000000017941 */ /* 0x000fea0003800000 */
.L_x_248:
        /* <DEDUP_REMOVED lines=9> */
.L_x_251:
[----:B------:R-:W-:Y:S05]  /*77c0*/  BSYNC B1 ;  /* 0x0000000000017941 */ /* 0x000fea0003800000 */
.L_x_250:
        /* <DEDUP_REMOVED lines=9> */
.L_x_253:
[----:B------:R-:W-:Y:S05]  /*7860*/  BSYNC B1 ;  /* 0x0000000000017941 */ /* 0x000fea0003800000 */
.L_x_252:
        /* <DEDUP_REMOVED lines=10> */
.L_x_255:
[----:B------:R-:W-:Y:S05]  /*7910*/  BSYNC B1 ;  /* 0x0000000000017941 */ /* 0x000fea0003800000 */
.L_x_254:
        /* <DEDUP_REMOVED lines=10> */
.L_x_257:
[----:B------:R-:W-:Y:S05]  /*79c0*/  BSYNC B1 ;  /* 0x0000000000017941 */ /* 0x000fea0003800000 */
.L_x_256:
        /* <DEDUP_REMOVED lines=9> */
.L_x_259:
[----:B------:R-:W-:Y:S05]  /*7a60*/  BSYNC B1 ;  /* 0x0000000000017941 */ /* 0x000fea0003800000 */
.L_x_258:
        /* <DEDUP_REMOVED lines=9> */
.L_x_261:
[----:B------:R-:W-:Y:S05]  /*7b00*/  BSYNC B1 ;  /* 0x0000000000017941 */ /* 0x000fea0003800000 */
.L_x_260:
        /* <DEDUP_REMOVED lines=10> */
.L_x_263:
[----:B------:R-:W-:Y:S05]  /*7bb0*/  BSYNC B1 ;  /* 0x0000000000017941 */ /* 0x000fea0003800000 */
.L_x_262:
        /* <DEDUP_REMOVED lines=10> */
.L_x_265:
[----:B------:R-:W-:Y:S05]  /*7c60*/  BSYNC B1 ;  /* 0x0000000000017941 */ /* 0x000fea0003800000 */
.L_x_264:
        /* <DEDUP_REMOVED lines=9> */
.L_x_267:
[----:B------:R-:W-:Y:S05]  /*7d00*/  BSYNC B1 ;  /* 0x0000000000017941 */ /* 0x000fea0003800000 */
.L_x_266:
        /* <DEDUP_REMOVED lines=9> */
.L_x_269:
[----:B------:R-:W-:Y:S05]  /*7da0*/  BSYNC B1 ;  /* 0x0000000000017941 */ /* 0x000fea0003800000 */
.L_x_268:
        /* <DEDUP_REMOVED lines=10> */
.L_x_271:
[----:B------:R-:W-:Y:S05]  /*7e50*/  BSYNC B1 ;  /* 0x0000000000017941 */ /* 0x000fea0003800000 */
.L_x_270:
        /* <DEDUP_REMOVED lines=10> */
.L_x_273:
[----:B------:R-:W-:Y:S05]  /*7f00*/  BSYNC B1 ;  /* 0x0000000000017941 */ /* 0x000fea0003800000 */
.L_x_272:
        /* <DEDUP_REMOVED lines=9> */
.L_x_275:
[----:B------:R-:W-:Y:S05]  /*7fa0*/  BSYNC B1 ;  /* 0x0000000000017941 */ /* 0x000fea0003800000 */
.L_x_274:
        /* <DEDUP_REMOVED lines=9> */
.L_x_277:
[----:B------:R-:W-:Y:S05]  /*8040*/  BSYNC B1 ;  /* 0x0000000000017941 */ /* 0x000fea0003800000 */
.L_x_276:
        /* <DEDUP_REMOVED lines=10> */
.L_x_279:
[----:B------:R-:W-:Y:S05]  /*80f0*/  BSYNC B1 ;  /* 0x0000000000017941 */ /* 0x000fea0003800000 */
.L_x_278:
        /* <DEDUP_REMOVED lines=10> */
.L_x_281:
[----:B------:R-:W-:Y:S05]  /*81a0*/  BSYNC B1 ;  /* 0x0000000000017941 */ /* 0x000fea0003800000 */
.L_x_280:
[----:B-----5:R-:W-:Y:S01]  /*81b0*/  LOP3.LUT R3, R24, 0xffffe000, RZ, 0xc0, !PT ;  /* 0xffffe00018037812 */ /* 0x020fe200078ec0ff */
[----:B------:R-:W-:Y:S01]  /*81c0*/  BSSY B1, `(.L_x_282) ;  /* 0x0000008000017945 */ /* 0x000fe20003800000 */
[----:B------:R-:W-:-:S03]  /*81d0*/  ISETP.GT.AND P1, PT, R0, 0x8, P1 ;  /* 0x000000080000780c */ /* 0x000fc60000f24270 */
[----:B01--4-:R-:W-:-:S04]  /*81e0*/  FMUL R6, R3, R156 ;  /* 0x0000009c03067220 */ /* 0x013fc80000400000 */
[----:B------:R-:W-:-:S05]  /*81f0*/  FFMA R149, R149, R155, R6 ;  /* 0x0000009b95957223 */ /* 0x000fca0000000006 */
[----:B------:R-:W-:-:S05]  /*8200*/  F2FP.TF32.F32.PACK_B R149, R149 ;  /* 0x00000095ff95723e */ /* 0x000fca00024050ff */
[----:B------:R0:W-:Y:S01]  /*8210*/  @P3 STG.E desc[UR36][R4.64+0x3e4], R149 ;  /* 0x0003e49504003986 */ /* 0x0001e2000c101924 */
[----:B------:R-:W-:Y:S05]  /*8220*/  @!P1 BRA `(.L_x_283) ;  /* 0x0000000000049947 */ /* 0x000fea0003800000 */
[----:B------:R1:W5:Y:S02]  /*8230*/  LDG.E.LTC128B R24, desc[UR36][R8.64+0x3e0] ;  /* 0x0003e02408187981 */ /* 0x000364000c1e1920 */
.L_x_283:
[----:B------:R-:W-:Y:S05]  /*8240*/  BSYNC B1 ;  /* 0x0000000000017941 */ /* 0x000fea0003800000 */
.L_x_282:
[----:B-----5:R-:W-:Y:S01]  /*8250*/  LOP3.LUT R3, R24, 0xffffe000, RZ, 0xc0, !PT ;  /* 0xffffe00018037812 */ /* 0x020fe200078ec0ff */
[----:B0-----:R-:W-:Y:S01]  /*8260*/  @P1 IMAD.MOV.U32 R4, RZ, RZ, R10 ;  /* 0x000000ffff041224 */ /* 0x001fe200078e000a */
[----:B------:R-:W-:Y:S01]  /*8270*/  ISETP.GT.AND P0, PT, R0, 0x8, P0 ;  /* 0x000000080000780c */ /* 0x000fe20000704270 */
[----:B------:R-:W-:Y:S01]  /*8280*/  @P1 IMAD.MOV.U32 R5, RZ, RZ, R11 ;  /* 0x000000ffff051224 */ /* 0x000fe200078e000b */
[----:B------:R-:W-:Y:S01]  /*8290*/  BSSY B1, `(.L_x_284) ;  /* 0x0000007000017945 */ /* 0x000fe20003800000 */
[----:B------:R-:W-:-:S04]  /*82a0*/  FMUL R3, R3, R156 ;  /* 0x0000009c03037220 */ /* 0x000fc80000400000 */
[----:B------:R-:W-:-:S05]  /*82b0*/  FFMA R3, R150, R155, R3 ;  /* 0x0000009b96037223 */ /* 0x000fca0000000003 */
[----:B------:R-:W-:-:S05]  /*82c0*/  F2FP.TF32.F32.PACK_B R3, R3 ;  /* 0x00000003ff03723e */ /* 0x000fca00024050ff */
[----:B------:R0:W-:Y:S01]  /*82d0*/  @P1 STG.E desc[UR36][R4.64+0x3e0], R3 ;  /* 0x0003e00304001986 */ /* 0x0001e2000c101924 */
[----:B------:R-:W-:Y:S05]  /*82e0*/  @!P0 BRA `(.L_x_285) ;  /* 0x0000000000048947 */ /* 0x000fea0003800000 */
[----:B------:R4:W5:Y:S02]  /*82f0*/  LDG.E.LTC128B R24, desc[UR36][R8.64+0x3e4] ;  /* 0x0003e42408187981 */ /* 0x000964000c1e1920 */
.L_x_285:
[----:B------:R-:W-:Y:S05]  /*8300*/  BSYNC B1 ;  /* 0x0000000000017941 */ /* 0x000fea0003800000 */
.L_x_284:
[----:B------:R-:W-:Y:S05]  /*8310*/  @!P0 BRA `(.L_x_286) ;  /* 0x0000002400308947 */ /* 0x000fea0003800000 */
[----:B0----5:R-:W-:-:S05]  /*8320*/  LOP3.LUT R3, R24, 0xffffe000, RZ, 0xc0, !PT ;  /* 0xffffe00018037812 */ /* 0x021fca00078ec0ff */
[----:B------:R-:W-:-:S04]  /*8330*/  FMUL R0, R3, R156 ;  /* 0x0000009c03007220 */ /* 0x000fc80000400000 */
[----:B------:R-:W-:-:S05]  /*8340*/  FFMA R151, R151, R155, R0 ;  /* 0x0000009b97977223 */ /* 0x000fca0000000000 */
[----:B------:R-:W-:-:S05]  /*8350*/  F2FP.TF32.F32.PACK_B R151, R151 ;  /* 0x00000097ff97723e */ /* 0x000fca00024050ff */
[----:B------:R0:W-:Y:S01]  /*8360*/  STG.E desc[UR36][R10.64+0x3e4], R151 ;  /* 0x0003e4970a007986 */ /* 0x0001e2000c101924 */
[----:B------:R-:W-:Y:S05]  /*8370*/  BRA `(.L_x_286) ;  /* 0x0000002400187947 */ /* 0x000fea0003800000 */
.L_x_33:
[----:B------:R-:W-:Y:S01]  /*8380*/  ISETP.GT.AND P3, PT, R3, 0x1, PT ;  /* 0x000000010300780c */ /* 0x000fe20003f64270 */
[----:B------:R-:W-:Y:S01]  /*8390*/  ULDC.64 UR4, c[0x0][0x5c0] ;  /* 0x0001700000047ab9 */ /* 0x000fe20000000a00 */
[-C--:B------:R-:W-:Y:S01]  /*83a0*/  FMUL R9, R24, R155.reuse ;  /* 0x0000009b18097220 */ /* 0x080fe20000400000 */
[----:B------:R-:W-:Y:S01]  /*83b0*/  LEA R4, P4, R162, UR4, 0x2 ;  /* 0x00000004a2047c11 */ /* 0x000fe2000f8810ff */
[-C--:B------:R-:W-:Y:S01]  /*83c0*/  FMUL R25, R25, R155.reuse ;  /* 0x0000009b19197220 */ /* 0x080fe20000400000 */
[----:B------:R-:W-:Y:S01]  /*83d0*/  ISETP.GT.AND P0, PT, R0, RZ, P3 ;  /* 0x000000ff0000720c */ /* 0x000fe20001f04270 */
[-C--:B------:R-:W-:Y:S01]  /*83e0*/  FMUL R27, R27, R155.reuse ;  /* 0x0000009b1b1b7220 */ /* 0x080fe20000400000 */
[----:B------:R-:W-:Y:S01]  /*83f0*/  LEA.HI.X R5, R162, UR5, R173, 0x2, P4 ;  /* 0x00000005a2057c11 */ /* 0x000fe2000a0f14ad */
[----:B------:R-:W-:Y:S01]  /*8400*/  FMUL R29, R29, R155 ;  /* 0x0000009b1d1d7220 */ /* 0x000fe20000400000 */
[----:B------:R-:W-:Y:S01]  /*8410*/  F2FP.TF32.F32.PACK_B R9, R9 ;  /* 0x00000009ff09723e */ /* 0x000fe200024050ff */
[----:B------:R-:W-:Y:S01]  /*8420*/  FMUL R31, R31, R155 ;  /* 0x0000009b1f1f7220 */ /* 0x000fe20000400000 */
[----:B------:R-:W-:Y:S01]  /*8430*/  F2FP.TF32.F32.PACK_B R25, R25 ;  /* 0x00000019ff19723e */ /* 0x000fe200024050ff */
[-C--:B------:R-:W-:Y:S01]  /*8440*/  FMUL R13, R32, R155.reuse ;  /* 0x0000009b200d7220 */ /* 0x080fe20000400000 */
[C---:B------:R-:W-:Y:S01]  /*8450*/  SHF.L.U64.HI R7, R10.reuse, 0x5, R11 ;  /* 0x000000050a077819 */ /* 0x040fe2000001020b */
[----:B------:R0:W-:Y:S01]  /*8460*/  @P2 STG.E desc[UR36][R4.64], R9 ;  /* 0x0000000904002986 */ /* 0x0001e2000c101924 */
[----:B------:R-:W-:Y:S01]  /*8470*/  LEA R6, P4, R10, R4, 0x5 ;  /* 0x000000040a067211 */ /* 0x000fe200078828ff */
[-C--:B------:R-:W-:Y:S01]  /*8480*/  FMUL R11, R26, R155.reuse ;  /* 0x0000009b1a0b7220 */ /* 0x080fe20000400000 */
[C---:B------:R-:W-:Y:S01]  /*8490*/  ISETP.GT.AND P1, PT, R0.reuse, 0x8, P1 ;  /* 0x000000080000780c */ /* 0x040fe20000f24270 */
[----:B------:R-:W-:Y:S01]  /*84a0*/  @P0 STG.E desc[UR36][R4.64+0x4], R25 ;  /* 0x0000041904000986 */ /* 0x000fe2000c101924 */
[----:B------:R-:W-:Y:S01]  /*84b0*/  ISETP.GT.AND P2, PT, R3, 0x8, PT ;  /* 0x000000080300780c */ /* 0x000fe20003f44270 */
[----:B------:R-:W-:Y:S01]  /*84c0*/  IMAD.X R7, R7, 0x1, R5, P4 ;  /* 0x0000000107077824 */ /* 0x000fe200020e0605 */
[C---:B------:R-:W-:Y:S01]  /*84d0*/  ISETP.GT.AND P3, PT, R0.reuse, 0x8, P3 ;  /* 0x000000080000780c */ /* 0x040fe20001f64270 */
[-C--:B------:R-:W-:Y:S01]  /*84e0*/  FMUL R33, R33, R155.reuse ;  /* 0x0000009b21217220 */ /* 0x080fe20000400000 */
[----:B------:R-:W-:Y:S01]  /*84f0*/  ISETP.GT.AND P0, PT, R3, 0x9, PT ;  /* 0x000000090300780c */ /* 0x000fe20003f04270 */
[-C--:B------:R-:W-:Y:S01]  /*8500*/  FMUL R35, R35, R155.reuse ;  /* 0x0000009b23237220 */ /* 0x080fe20000400000 */
[----:B------:R-:W-:Y:S01]  /*8510*/  ISETP.GT.AND P5, PT, R0, RZ, P2 ;  /* 0x000000ff0000720c */ /* 0x000fe200017a4270 */
[-C--:B0-----:R-:W-:Y:S01]  /*8520*/  FMUL R9, R28, R155.reuse ;  /* 0x0000009b1c097220 */ /* 0x081fe20000400000 */
[C---:B------:R-:W-:Y:S01]  /*8530*/  ISETP.GT.AND P4, PT, R0.reuse, RZ, P0 ;  /* 0x000000ff0000720c */ /* 0x040fe20000784270 */
[----:B------:R-:W-:Y:S01]  /*8540*/  FMUL R37, R37, R155 ;  /* 0x0000009b25257220 */ /* 0x000fe20000400000 */
[----:B------:R-:W-:Y:S01]  /*8550*/  F2FP.TF32.F32.PACK_B R11, R11 ;  /* 0x0000000bff0b723e */ /* 0x000fe200024050ff */
[----:B------:R-:W-:Y:S01]  /*8560*/  FMUL R39, R39, R155 ;  /* 0x0000009b27277220 */ /* 0x000fe20000400000 */
[----:B------:R-:W-:Y:S01]  /*8570*/  F2FP.TF32.F32.PACK_B R27, R27 ;  /* 0x0000001bff1b723e */ /* 0x000fe200024050ff */
[----:B------:R-:W-:Y:S01]  /*8580*/  FMUL R41, R41, R155 ;  /* 0x0000009b29297220 */ /* 0x000fe20000400000 */
[----:B------:R-:W-:Y:S01]  /*8590*/  F2FP.TF32.F32.PACK_B R9, R9 ;  /* 0x00000009ff09723e */ /* 0x000fe200024050ff */
[----:B------:R0:W-:Y:S01]  /*85a0*/  @P1 STG.E desc[UR36][R6.64], R11 ;  /* 0x0000000b06001986 */ /* 0x0001e2000c101924 */
[----:B------:R-:W-:Y:S01]  /*85b0*/  F2FP.TF32.F32.PACK_B R29, R29 ;  /* 0x0000001dff1d723e */ /* 0x000fe200024050ff */
[-C--:B------:R-:W-:Y:S01]  /*85c0*/  FMUL R43, R43, R155.reuse ;  /* 0x0000009b2b2b7220 */ /* 0x080fe20000400000 */
[C---:B------:R-:W-:Y:S01]  /*85d0*/  ISETP.GT.AND P1, PT, R3.reuse, 0x10, PT ;  /* 0x000000100300780c */ /* 0x040fe20003f24270 */
[----:B------:R-:W-:Y:S01]  /*85e0*/  @P3 STG.E desc[UR36][R6.64+0x4], R27 ;  /* 0x0000041b06003986 */ /* 0x000fe2000c101924 */
[----:B------:R-:W-:Y:S01]  /*85f0*/  ISETP.GT.AND P3, PT, R3, 0x11, PT ;  /* 0x000000110300780c */ /* 0x000fe20003f64270 */
[-C--:B------:R-:W-:Y:S01]  /*8600*/  FMUL R45, R45, R155.reuse ;  /* 0x0000009b2d2d7220 */ /* 0x080fe20000400000 */
[C---:B------:R-:W-:Y:S01]  /*8610*/  ISETP.GT.AND P2, PT, R0.reuse, 0x8, P2 ;  /* 0x000000080000780c */ /* 0x040fe20001744270 */
[----:B------:R1:W-:Y:S01]  /*8620*/  @P5 STG.E desc[UR36][R4.64+0x20], R9 ;  /* 0x0000200904005986 */ /* 0x0003e2000c101924 */
[C---:B------:R-:W-:Y:S01]  /*8630*/  ISETP.GT.AND P0, PT, R0.reuse, 0x8, P0 ;  /* 0x000000080000780c */ /* 0x040fe20000704270 */
[-C--:B------:R-:W-:Y:S01]  /*8640*/  FMUL R47, R47, R155.reuse ;  /* 0x0000009b2f2f7220 */ /* 0x080fe20000400000 */
[----:B------:R-:W-:Y:S01]  /*8650*/  ISETP.GT.AND P5, PT, R0, RZ, P1 ;  /* 0x000000ff0000720c */ /* 0x000fe20000fa4270 */
[----:B------:R-:W-:Y:S01]  /*8660*/  @P4 STG.E desc[UR36][R4.64+0x24], R29 ;  /* 0x0000241d04004986 */ /* 0x000fe2000c101924 */
[-C--:B0-----:R-:W-:Y:S01]  /*8670*/  FMUL R11, R30, R155.reuse ;  /* 0x0000009b1e0b7220 */ /* 0x081fe20000400000 */
[----:B------:R-:W-:Y:S01]  /*8680*/  ISETP.GT.AND P4, PT, R0, RZ, P3 ;  /* 0x000000ff0000720c */ /* 0x000fe20001f84270 */
[----:B------:R-:W-:Y:S01]  /*8690*/  FMUL R49, R49, R155 ;  /* 0x0000009b31317220 */ /* 0x000fe20000400000 */
[----:B------:R-:W-:Y:S01]  /*86a0*/  F2FP.TF32.F32.PACK_B R31, R31 ;  /* 0x0000001fff1f723e */ /* 0x000fe200024050ff */
[----:B------:R-:W-:Y:S01]  /*86b0*/  FMUL R51, R51, R155 ;  /* 0x0000009b33337220 */ /* 0x000fe20000400000 */
[----:B------:R-:W-:Y:S01]  /*86c0*/  F2FP.TF32.F32.PACK_B R11, R11 ;  /* 0x0000000bff0b723e */ /* 0x000fe200024050ff */
[----:B------:R-:W-:Y:S01]  /*86d0*/  FMUL R53, R53, R155 ;  /* 0x0000009b35357220 */ /* 0x000fe20000400000 */
[----:B------:R-:W-:Y:S01]  /*86e0*/  F2FP.TF32.F32.PACK_B R13, R13 ;  /* 0x0000000dff0d723e */ /* 0x000fe200024050ff */
[----:B-1----:R-:W-:Y:S01]  /*86f0*/  FMUL R9, R34, R155 ;  /* 0x0000009b22097220 */ /* 0x002fe20000400000 */
[----:B------:R-:W-:Y:S01]  /*8700*/  F2FP.TF32.F32.PACK_B R33, R33 ;  /* 0x00000021ff21723e */ /* 0x000fe200024050ff */
[----:B------:R0:W-:Y:S01]  /*8710*/  @P2 STG.E desc[UR36][R6.64+0x20], R11 ;  /* 0x0000200b06002986 */ /* 0x0001e2000c101924 */
[C---:B------:R-:W-:Y:S01]  /*8720*/  ISETP.GT.AND P1, PT, R0.reuse, 0x8, P1 ;  /* 0x000000080000780c */ /* 0x040fe20000f24270 */
[-C--:B------:R-:W-:Y:S01]  /*8730*/  FMUL R55, R55, R155.reuse ;  /* 0x0000009b37377220 */ /* 0x080fe20000400000 */
[C---:B------:R-:W-:Y:S01]  /*8740*/  ISETP.GT.AND P2, PT, R3.reuse, 0x19, PT ;  /* 0x000000190300780c */ /* 0x040fe20003f44270 */
[----:B------:R-:W-:Y:S01]  /*8750*/  @P0 STG.E desc[UR36][R6.64+0x24], R31 ;  /* 0x0000241f06000986 */ /* 0x000fe2000c101924 */
[----:B------:R-:W-:Y:S01]  /*8760*/  ISETP.GT.AND P0, PT, R3, 0x18, PT ;  /* 0x000000180300780c */ /* 0x000fe20003f04270 */
[----:B------:R-:W-:Y:S01]  /*8770*/  FMUL R57, R57, R155 ;  /* 0x0000009b39397220 */ /* 0x000fe20000400000 */
[----:B------:R-:W-:Y:S01]  /*8780*/  F2FP.TF32.F32.PACK_B R9, R9 ;  /* 0x00000009ff09723e */ /* 0x000fe200024050ff */
[----:B------:R1:W-:Y:S01]  /*8790*/  @P5 STG.E desc[UR36][R4.64+0x40], R13 ;  /* 0x0000400d04005986 */ /* 0x0003e2000c101924 */
[C---:B------:R-:W-:Y:S01]  /*87a0*/  ISETP.GT.AND P5, PT, R0.reuse, RZ, P0 ;  /* 0x000000ff0000720c */ /* 0x040fe200007a4270 */
[----:B------:R-:W-:Y:S01]  /*87b0*/  FMUL R59, R59, R155 ;  /* 0x0000009b3b3b7220 */ /* 0x000fe20000400000 */
[----:B------:R-:W-:Y:S01]  /*87c0*/  F2FP.TF32.F32.PACK_B R35, R35 ;  /* 0x00000023ff23723e */ /* 0x000fe200024050ff */
[----:B------:R-:W-:Y:S01]  /*87d0*/  @P4 STG.E desc[UR36][R4.64+0x44], R33 ;  /* 0x0000442104004986 */ /* 0x000fe2000c101924 */
[----:B------:R-:W-:Y:S01]  /*87e0*/  ISETP.GT.AND P4, PT, R0, 0x8, P3 ;  /* 0x000000080000780c */ /* 0x000fe20001f84270 */
[----:B0-----:R-:W-:Y:S01]  /*87f0*/  FMUL R11, R36, R155 ;  /* 0x0000009b240b7220 */ /* 0x001fe20000400000 */
[----:B------:R-:W-:Y:S01]  /*8800*/  ISETP.GT.AND P3, PT, R0, RZ, P2 ;  /* 0x000000ff0000720c */ /* 0x000fe20001764270 */
[----:B------:R0:W-:Y:S01]  /*8810*/  @P1 STG.E desc[UR36][R6.64+0x40], R9 ;  /* 0x0000400906001986 */ /* 0x0001e2000c101924 */
[----:B------:R-:W-:Y:S01]  /*8820*/  F2FP.TF32.F32.PACK_B R37, R37 ;  /* 0x00000025ff25723e */ /* 0x000fe200024050ff */
[----:B------:R-:W-:Y:S01]  /*8830*/  FMUL R61, R61, R155 ;  /* 0x0000009b3d3d7220 */ /* 0x000fe20000400000 */
[----:B------:R-:W-:Y:S01]  /*8840*/  F2FP.TF32.F32.PACK_B R11, R11 ;  /* 0x0000000bff0b723e */ /* 0x000fe200024050ff */
[-C--:B-1----:R-:W-:Y:S01]  /*8850*/  FMUL R13, R40, R155.reuse ;  /* 0x0000009b280d7220 */ /* 0x082fe20000400000 */
[----:B------:R-:W-:Y:S01]  /*8860*/  ISETP.GT.AND P1, PT, R3, 0x20, PT ;  /* 0x000000200300780c */ /* 0x000fe20003f24270 */
[-C--:B------:R-:W-:Y:S01]  /*8870*/  FMUL R63, R63, R155.reuse ;  /* 0x0000009b3f3f7220 */ /* 0x080fe20000400000 */
[C---:B------:R-:W-:Y:S01]  /*8880*/  ISETP.GT.AND P0, PT, R0.reuse, 0x8, P0 ;  /* 0x000000080000780c */ /* 0x040fe20000704270 */
[----:B------:R-:W-:Y:S01]  /*8890*/  FMUL R65, R65, R155 ;  /* 0x0000009b41417220 */ /* 0x000fe20000400000 */
[----:B------:R-:W-:Y:S01]  /*88a0*/  F2FP.TF32.F32.PACK_B R39, R39 ;  /* 0x00000027ff27723e */ /* 0x000fe200024050ff */
[----:B------:R-:W-:Y:S01]  /*88b0*/  @P4 STG.E desc[UR36][R6.64+0x44], R35 ;  /* 0x0000442306004986 */ /* 0x000fe2000c101924 */
[----:B------:R-:W-:Y:S01]  /*88c0*/  ISETP.GT.AND P4, PT, R0, 0x8, P2 ;  /* 0x000000080000780c */ /* 0x000fe20001784270 */
[-C--:B0-----:R-:W-:Y:S01]  /*88d0*/  FMUL R9, R38, R155.reuse ;  /* 0x0000009b26097220 */ /* 0x081fe20000400000 */
[----:B------:R-:W-:Y:S01]  /*88e0*/  ISETP.GT.AND P2, PT, R3, 0x21, PT ;  /* 0x000000210300780c */ /* 0x000fe20003f44270 */
[----:B------:R0:W-:Y:S01]  /*88f0*/  @P5 STG.E desc[UR36][R4.64+0x60], R11 ;  /* 0x0000600b04005986 */ /* 0x0001e2000c101924 */
[C---:B------:R-:W-:Y:S01]  /*8900*/  ISETP.GT.AND P5, PT, R0.reuse, RZ, P1 ;  /* 0x000000ff0000720c */ /* 0x040fe20000fa4270 */
[----:B------:R-:W-:Y:S01]  /*8910*/  FMUL R67, R67, R155 ;  /* 0x0000009b43437220 */ /* 0x000fe20000400000 */
[----:B------:R-:W-:Y:S01]  /*8920*/  F2FP.TF32.F32.PACK_B R9, R9 ;  /* 0x00000009ff09723e */ /* 0x000fe200024050ff */
[----:B------:R-:W-:Y:S01]  /*8930*/  @P3 STG.E desc[UR36][R4.64+0x64], R37 ;  /* 0x0000642504003986 */ /* 0x000fe2000c101924 */
[C---:B------:R-:W-:Y:S01]  /*8940*/  ISETP.GT.AND P3, PT, R0.reuse, RZ, P2 ;  /* 0x000000ff0000720c */ /* 0x040fe20001764270 */
[----:B------:R-:W-:Y:S01]  /*8950*/  FMUL R69, R69, R155 ;  /* 0x0000009b45457220 */ /* 0x000fe20000400000 */
[----:B------:R-:W-:Y:S01]  /*8960*/  F2FP.TF32.F32.PACK_B R13, R13 ;  /* 0x0000000dff0d723e */ /* 0x000fe200024050ff */
[----:B------:R1:W-:Y:S01]  /*8970*/  @P0 STG.E desc[UR36][R6.64+0x60], R9 ;  /* 0x0000600906000986 */ /* 0x0003e2000c101924 */
[----:B------:R-:W-:Y:S01]  /*8980*/  F2FP.TF32.F32.PACK_B R41, R41 ;  /* 0x00000029ff29723e */ /* 0x000fe200024050ff */
[-C--:B------:R-:W-:Y:S01]  /*8990*/  FMUL R71, R71, R155.reuse ;  /* 0x0000009b47477220 */ /* 0x080fe20000400000 */
[C---:B------:R-:W-:Y:S01]  /*89a0*/  ISETP.GT.AND P0, PT, R3.reuse, 0x28, PT ;  /* 0x000000280300780c */ /* 0x040fe20003f04270 */
[----:B------:R-:W-:Y:S01]  /*89b0*/  @P4 STG.E desc[UR36][R6.64+0x64], R39 ;  /* 0x0000642706004986 */ /* 0x000fe2000c101924 */
[----:B------:R-:W-:Y:S01]  /*89c0*/  ISETP.GT.AND P1, PT, R0, 0x8, P1 ;  /* 0x000000080000780c */ /* 0x000fe20000f24270 */
[-C--:B0-----:R-:W-:Y:S01]  /*89d0*/  FMUL R11, R44, R155.reuse ;  /* 0x0000009b2c0b7220 */ /* 0x081fe20000400000 */
[C---:B------:R-:W-:Y:S01]  /*89e0*/  ISETP.GT.AND P4, PT, R0.reuse, 0x8, P2 ;  /* 0x000000080000780c */ /* 0x040fe20001784270 */
[----:B------:R0:W-:Y:S01]  /*89f0*/  @P5 STG.E desc[UR36][R4.64+0x80], R13 ;  /* 0x0000800d04005986 */ /* 0x0001e2000c101924 */
[----:B------:R-:W-:Y:S01]  /*8a00*/  ISETP.GT.AND P2, PT, R3, 0x29, PT ;  /* 0x000000290300780c */ /* 0x000fe20003f44270 */
[-C--:B------:R-:W-:Y:S01]  /*8a10*/  FMUL R73, R73, R155.reuse ;  /* 0x0000009b49497220 */ /* 0x080fe20000400000 */
[----:B------:R-:W-:Y:S01]  /*8a20*/  ISETP.GT.AND P5, PT, R0, RZ, P0 ;  /* 0x000000ff0000720c */ /* 0x000fe200007a4270 */
[-C--:B-1----:R-:W-:Y:S01]  /*8a30*/  FMUL R9, R42, R155.reuse ;  /* 0x0000009b2a097220 */ /* 0x082fe20000400000 */
[----:B------:R-:W-:Y:S01]  /*8a40*/  @P3 STG.E desc[UR36][R4.64+0x84], R41 ;  /* 0x0000842904003986 */ /* 0x000fe2000c101924 */
[----:B------:R-:W-:Y:S01]  /*8a50*/  ISETP.GT.AND P3, PT, R0, RZ, P2 ;  /* 0x000000ff0000720c */ /* 0x000fe20001764270 */
[----:B------:R-:W-:Y:S01]  /*8a60*/  FMUL R75, R75, R155 ;  /* 0x0000009b4b4b7220 */ /* 0x000fe20000400000 */
[----:B------:R-:W-:Y:S01]  /*8a70*/  F2FP.TF32.F32.PACK_B R43, R43 ;  /* 0x0000002bff2b723e */ /* 0x000fe200024050ff */
[----:B------:R-:W-:Y:S01]  /*8a80*/  FMUL R77, R77, R155 ;  /* 0x0000009b4d4d7220 */ /* 0x000fe20000400000 */
[----:B------:R-:W-:Y:S01]  /*8a90*/  F2FP.TF32.F32.PACK_B R9, R9 ;  /* 0x00000009ff09723e */ /* 0x000fe200024050ff */
[----:B------:R-:W-:Y:S01]  /*8aa0*/  FMUL R79, R79, R155 ;  /* 0x0000009b4f4f7220 */ /* 0x000fe20000400000 */
[----:B------:R-:W-:Y:S01]  /*8ab0*/  F2FP.TF32.F32.PACK_B R11, R11 ;  /* 0x0000000bff0b723e */ /* 0x000fe200024050ff */
[----:B0-----:R-:W-:Y:S01]  /*8ac0*/  FMUL R13, R48, R155 ;  /* 0x0000009b300d7220 */ /* 0x001fe20000400000 */
[----:B------:R-:W-:Y:S01]  /*8ad0*/  F2FP.TF32.F32.PACK_B R45, R45 ;  /* 0x0000002dff2d723e */ /* 0x000fe200024050ff */
[----:B------:R0:W-:Y:S01]  /*8ae0*/  @P1 STG.E desc[UR36][R6.64+0x80], R9 ;  /* 0x0000800906001986 */ /* 0x0001e2000c101924 */
[----:B------:R-:W-:Y:S01]  /*8af0*/  ISETP.GT.AND P1, PT, R3, 0x30, PT ;  /* 0x000000300300780c */ /* 0x000fe20003f24270 */
[-C--:B------:R-:W-:Y:S01]  /*8b00*/  FMUL R81, R81, R155.reuse ;  /* 0x0000009b51517220 */ /* 0x080fe20000400000 */
[C---:B------:R-:W-:Y:S01]  /*8b10*/  ISETP.GT.AND P0, PT, R0.reuse, 0x8, P0 ;  /* 0x000000080000780c */ /* 0x040fe20000704270 */
[----:B------:R-:W-:Y:S01]  /*8b20*/  @P4 STG.E desc[UR36][R6.64+0x84], R43 ;  /* 0x0000842b06004986 */ /* 0x000fe2000c101924 */
[C---:B------:R-:W-:Y:S01]  /*8b30*/  ISETP.GT.AND P4, PT, R0.reuse, 0x8, P2 ;  /* 0x000000080000780c */ /* 0x040fe20001784270 */
[-C--:B------:R-:W-:Y:S01]  /*8b40*/  FMUL R83, R83, R155.reuse ;  /* 0x0000009b53537220 */ /* 0x080fe20000400000 */
[----:B------:R-:W-:Y:S01]  /*8b50*/  ISETP.GT.AND P2, PT, R3, 0x31, PT ;  /* 0x000000310300780c */ /* 0x000fe20003f44270 */
[----:B------:R1:W-:Y:S01]  /*8b60*/  @P5 STG.E desc[UR36][R4.64+0xa0], R11 ;  /* 0x0000a00b04005986 */ /* 0x0003e2000c101924 */
[----:B------:R-:W-:Y:S01]  /*8b70*/  ISETP.GT.AND P5, PT, R0, RZ, P1 ;  /* 0x000000ff0000720c */ /* 0x000fe20000fa4270 */
[----:B------:R-:W-:Y:S01]  /*8b80*/  FMUL R85, R85, R155 ;  /* 0x0000009b55557220 */ /* 0x000fe20000400000 */
[----:B------:R-:W-:Y:S01]  /*8b90*/  F2FP.TF32.F32.PACK_B R47, R47 ;  /* 0x0000002fff2f723e */ /* 0x000fe200024050ff */
[-C--:B0-----:R-:W-:Y:S01]  /*8ba0*/  FMUL R9, R46, R155.reuse ;  /* 0x0000009b2e097220 */ /* 0x081fe20000400000 */
        /* <DEDUP_REMOVED lines=8> */
[-C--:B-1----:R-:W-:Y:S01]  /*8c30*/  FMUL R11, R52, R155.reuse ;  /* 0x0000009b340b7220 */ /* 0x082fe20000400000 */
[C---:B------:R-:W-:Y:S01]  /*8c40*/  ISETP.GT.AND P1, PT, R0.reuse, 0x8, P1 ;  /* 0x000000080000780c */ /* 0x040fe20000f24270 */
[----:B------:R0:W-:Y:S01]  /*8c50*/  @P0 STG.E desc[UR36][R6.64+0xa0], R9 ;  /* 0x0000a00906000986 */ /* 0x0001e2000c101924 */
[----:B------:R-:W-:Y:S01]  /*8c60*/  ISETP.GT.AND P0, PT, R3, 0x38, PT ;  /* 0x000000380300780c */ /* 0x000fe20003f04270 */
[----:B------:R-:W-:Y:S01]  /*8c70*/  FMUL R93, R93, R155 ;  /* 0x0000009b5d5d7220 */ /* 0x000fe20000400000 */
[----:B------:R-:W-:Y:S01]  /*8c80*/  F2FP.TF32.F32.PACK_B R51, R51 ;  /* 0x00000033ff33723e */ /* 0x000fe200024050ff */
        /* <DEDUP_REMOVED lines=10> */
[C---:B------:R-:W-:Y:S01]  /*8d30*/  ISETP.GT.AND P3, PT, R0.reuse, RZ, P2 ;  /* 0x000000ff0000720c */ /* 0x040fe20001764270 */
[----:B------:R-:W-:Y:S01]  /*8d40*/  FMUL R99, R99, R155 ;  /* 0x0000009b63637220 */ /* 0x000fe20000400000 */
[----:B------:R-:W-:Y:S01]  /*8d50*/  F2FP.TF32.F32.PACK_B R53, R53 ;  /* 0x00000035ff35723e */ /* 0x000fe200024050ff */
[----:B------:R-:W-:Y:S01]  /*8d60*/  FMUL R101, R101, R155 ;  /* 0x0000009b65657220 */ /* 0x000fe20000400000 */
[----:B------:R-:W-:Y:S01]  /*8d70*/  F2FP.TF32.F32.PACK_B R9, R9 ;  /* 0x00000009ff09723e */ /* 0x000fe200024050ff */
[-C--:B------:R-:W-:Y:S01]  /*8d80*/  FMUL R103, R103, R155.reuse ;  /* 0x0000009b67677220 */ /* 0x080fe20000400000 */
[----:B------:R-:W-:Y:S01]  /*8d90*/  ISETP.GT.AND P0, PT, R0, 0x8, P0 ;  /* 0x000000080000780c */ /* 0x000fe20000704270 */
[----:B-1----:R-:W-:Y:S01]  /*8da0*/  FMUL R13, R56, R155 ;  /* 0x0000009b380d7220 */ /* 0x002fe20000400000 */
[----:B------:R-:W-:Y:S01]  /*8db0*/  F2FP.TF32.F32.PACK_B R55, R55 ;  /* 0x00000037ff37723e */ /* 0x000fe200024050ff */
        /* <DEDUP_REMOVED lines=15> */
[-C--:B------:R-:W-:Y:S01]  /*8eb0*/  FMUL R111, R111, R155.reuse ;  /* 0x0000009b6f6f7220 */ /* 0x080fe20000400000 */
[----:B------:R-:W-:Y:S01]  /*8ec0*/  ISETP.GT.AND P1, PT, R0, 0x8, P1 ;  /* 0x000000080000780c */ /* 0x000fe20000f24270 */
[----:B------:R-:W-:Y:S01]  /*8ed0*/  FMUL R113, R113, R155 ;  /* 0x0000009b71717220 */ /* 0x000fe20000400000 */
[----:B------:R-:W-:Y:S01]  /*8ee0*/  F2FP.TF32.F32.PACK_B R9, R9 ;  /* 0x00000009ff09723e */ /* 0x000fe200024050ff */
[-C--:B------:R-:W-:Y:S01]  /*8ef0*/  FMUL R115, R115, R155.reuse ;  /* 0x0000009b73737220 */ /* 0x080fe20000400000 */
[----:B-1----:R-:W-:Y:S01]  /*8f00*/  FMUL R11, R60, R155 ;  /* 0x0000009b3c0b7220 */ /* 0x002fe20000400000 */
[----:B------:R-:W-:Y:S01]  /*8f10*/  F2FP.TF32.F32.PACK_B R59, R59 ;  /* 0x0000003bff3b723e */ /* 0x000fe200024050ff */
[-C--:B------:R-:W-:Y:S01]  /*8f20*/  FMUL R117, R117, R155.reuse ;  /* 0x0000009b75757220 */ /* 0x080fe20000400000 */
        /* <DEDUP_REMOVED lines=58> */
[----:B0-----:R-:W-:Y:S01]  /*92d0*/  FMUL R9, R66, R155 ;  /* 0x0000009b42097220 */ /* 0x001fe20000400000 */
[----:B------:R-:W-:Y:S01]  /*92e0*/  @P3 STG.E desc[UR36][R4.64+0x144], R65 ;  /* 0x0001444104003986 */ /* 0x000fe2000c101924 */
[----:B------:R-:W-:-:S02]  /*92f0*/  ISETP.GT.AND P3, PT, R0, RZ, P2 ;  /* 0x000000ff0000720c */ /* 0x000fc40001764270 */
[----:B------:R-:W-:Y:S02]  /*9300*/  ISETP.GT.AND P0, PT, R0, 0x8, P0 ;  /* 0x000000080000780c */ /* 0x000fe40000704270 */
[----:B------:R-:W-:Y:S01]  /*9310*/  F2FP.TF32.F32.PACK_B R9, R9 ;  /* 0x00000009ff09723e */ /* 0x000fe200024050ff */
[----:B-1----:R-:W-:Y:S01]  /*9320*/  FMUL R13, R72, R155 ;  /* 0x0000009b480d7220 */ /* 0x002fe20000400000 */
[----:B------:R-:W-:-:S03]  /*9330*/  F2FP.TF32.F32.PACK_B R71, R71 ;  /* 0x00000047ff47723e */ /* 0x000fc600024050ff */
[----:B------:R0:W-:Y:S01]  /*9340*/  @P1 STG.E desc[UR36][R6.64+0x140], R9 ;  /* 0x0001400906001986 */ /* 0x0001e2000c101924 */
[C---:B------:R-:W-:Y:S02]  /*9350*/  ISETP.GT.AND P1, PT, R3.reuse, 0x60, PT ;  /* 0x000000600300780c */ /* 0x040fe40003f24270 */
[----:B------:R-:W-:Y:S01]  /*9360*/  F2FP.TF32.F32.PACK_B R13, R13 ;  /* 0x0000000dff0d723e */ /* 0x000fe200024050ff */
[----:B------:R-:W-:Y:S01]  /*9370*/  @P4 STG.E desc[UR36][R6.64+0x144], R67 ;  /* 0x0001444306004986 */ /* 0x000fe2000c101924 */
[C---:B------:R-:W-:Y:S02]  /*9380*/  ISETP.GT.AND P4, PT, R0.reuse, 0x8, P2 ;  /* 0x000000080000780c */ /* 0x040fe40001784270 */
[----:B------:R-:W-:Y:S01]  /*9390*/  ISETP.GT.AND P2, PT, R3, 0x61, PT ;  /* 0x000000610300780c */ /* 0x000fe20003f44270 */
[----:B------:R1:W-:Y:S01]  /*93a0*/  @P5 STG.E desc[UR36][R4.64+0x160], R11 ;  /* 0x0001600b04005986 */ /* 0x0003e2000c101924 */
[----:B------:R-:W-:Y:S02]  /*93b0*/  ISETP.GT.AND P5, PT, R0, RZ, P1 ;  /* 0x000000ff0000720c */ /* 0x000fe40000fa4270 */
        /* <DEDUP_REMOVED lines=257> */
[----:B------:R-:W-:Y:S01]  /*a3d0*/  @P3 STG.E desc[UR36][R4.64+0x364], R133 ;  /* 0x0003648504003986 */ /* 0x000fe2000c101924 */
[----:B0-----:R-:W-:Y:S01]  /*a3e0*/  FMUL R9, R134, R155 ;  /* 0x0000009b86097220 */ /* 0x001fe20000400000 */
[----:B------:R-:W-:-:S02]  /*a3f0*/  ISETP.GT.AND P3, PT, R0, RZ, P2 ;  /* 0x000000ff0000720c */ /* 0x000fc40001764270 */
[----:B------:R-:W-:Y:S02]  /*a400*/  ISETP.GT.AND P1, PT, R0, 0x8, P1 ;  /* 0x000000080000780c */ /* 0x000fe40000f24270 */
[----:B------:R-:W-:Y:S01]  /*a410*/  F2FP.TF32.F32.PACK_B R9, R9 ;  /* 0x00000009ff09723e */ /* 0x000fe200024050ff */
[----:B-1----:R-:W-:Y:S01]  /*a420*/  FMUL R11, R140, R155 ;  /* 0x0000009b8c0b7220 */ /* 0x002fe20000400000 */
[----:B------:R-:W-:-:S03]  /*a430*/  F2FP.TF32.F32.PACK_B R139, R139 ;  /* 0x0000008bff8b723e */ /* 0x000fc600024050ff */
[----:B------:R0:W-:Y:S01]  /*a440*/  @P0 STG.E desc[UR36][R6.64+0x360], R9 ;  /* 0x0003600906000986 */ /* 0x0001e2000c101924 */
[----:B------:R-:W-:Y:S02]  /*a450*/  F2FP.TF32.F32.PACK_B R141, R141 ;  /* 0x0000008dff8d723e */ /* 0x000fe400024050ff */
[----:B------:R-:W-:Y:S01]  /*a460*/  F2FP.TF32.F32.PACK_B R11, R11 ;  /* 0x0000000bff0b723e */ /* 0x000fe200024050ff */
[----:B------:R-:W-:Y:S01]  /*a470*/  @P4 STG.E desc[UR36][R6.64+0x364], R135 ;  /* 0x0003648706004986 */ /* 0x000fe2000c101924 */
[C---:B------:R-:W-:Y:S02]  /*a480*/  ISETP.GT.AND P4, PT, R3.reuse, 0xe8, PT ;  /* 0x000000e80300780c */ /* 0x040fe40003f84270 */
[----:B------:R-:W-:Y:S01]  /*a490*/  F2FP.TF32.F32.PACK_B R143, R143 ;  /* 0x0000008fff8f723e */ /* 0x000fe200024050ff */
[----:B------:R1:W-:Y:S01]  /*a4a0*/  @P5 STG.E desc[UR36][R4.64+0x380], R13 ;  /* 0x0003800d04005986 */ /* 0x0003e2000c101924 */
[----:B------:R-:W-:Y:S02]  /*a4b0*/  ISETP.GT.AND P5, PT, R3, 0xe9, PT ;  /* 0x000000e90300780c */ /* 0x000fe40003fa4270 */
[----:B------:R-:W-:Y:S01]  /*a4c0*/  F2FP.TF32.F32.PACK_B R145, R145 ;  /* 0x00000091ff91723e */ /* 0x000fe200024050ff */
[----:B------:R-:W-:Y:S01]  /*a4d0*/  @P3 STG.E desc[UR36][R4.64+0x384], R137 ;  /* 0x0003848904003986 */ /* 0x000fe2000c101924 */
[----:B------:R-:W-:Y:S01]  /*a4e0*/  ISETP.GT.AND P3, PT, R0, 0x8, P2 ;  /* 0x000000080000780c */ /* 0x000fe20001764270 */
[----:B0-----:R-:W-:Y:S01]  /*a4f0*/  FMUL R9, R138, R155 ;  /* 0x0000009b8a097220 */ /* 0x001fe20000400000 */
[----:B------:R-:W-:-:S02]  /*a500*/  ISETP.GT.AND P2, PT, R0, RZ, P4 ;  /* 0x000000ff0000720c */ /* 0x000fc40002744270 */
[C---:B------:R-:W-:Y:S02]  /*a510*/  ISETP.GT.AND P0, PT, R0.reuse, RZ, P5 ;  /* 0x000000ff0000720c */ /* 0x040fe40002f04270 */
[----:B------:R-:W-:Y:S01]  /*a520*/  ISETP.GT.AND P4, PT, R0, 0x8, P4 ;  /* 0x000000080000780c */ /* 0x000fe20002784270 */
[----:B-1----:R-:W-:Y:S01]  /*a530*/  FMUL R13, R142, R155 ;  /* 0x0000009b8e0d7220 */ /* 0x002fe20000400000 */
[----:B------:R-:W-:Y:S02]  /*a540*/  ISETP.GT.AND P5, PT, R0, 0x8, P5 ;  /* 0x000000080000780c */ /* 0x000fe40002fa4270 */
[----:B------:R-:W-:Y:S02]  /*a550*/  F2FP.TF32.F32.PACK_B R9, R9 ;  /* 0x00000009ff09723e */ /* 0x000fe400024050ff */
[----:B------:R-:W-:Y:S02]  /*a560*/  F2FP.TF32.F32.PACK_B R13, R13 ;  /* 0x0000000dff0d723e */ /* 0x000fe400024050ff */
[----:B------:R-:W-:Y:S01]  /*a570*/  F2FP.TF32.F32.PACK_B R147, R147 ;  /* 0x00000093ff93723e */ /* 0x000fe200024050ff */
[----:B------:R0:W-:Y:S01]  /*a580*/  @P1 STG.E desc[UR36][R6.64+0x380], R9 ;  /* 0x0003800906001986 */ /* 0x0001e2000c101924 */
[----:B------:R-:W-:-:S02]  /*a590*/  ISETP.GT.AND P1, PT, R3, 0xf8, PT ;  /* 0x000000f80300780c */ /* 0x000fc40003f24270 */
[----:B------:R-:W-:Y:S01]  /*a5a0*/  F2FP.TF32.F32.PACK_B R149, R149 ;  /* 0x00000095ff95723e */ /* 0x000fe200024050ff */
[----:B------:R-:W-:Y:S01]  /*a5b0*/  @P3 STG.E desc[UR36][R6.64+0x384], R139 ;  /* 0x0003848b06003986 */ /* 0x000fe2000c101924 */
[C---:B------:R-:W-:Y:S02]  /*a5c0*/  ISETP.GT.AND P3, PT, R3.reuse, 0xf0, PT ;  /* 0x000000f00300780c */ /* 0x040fe40003f64270 */
[----:B------:R-:W-:Y:S01]  /*a5d0*/  F2FP.TF32.F32.PACK_B R151, R151 ;  /* 0x00000097ff97723e */ /* 0x000fe200024050ff */
[----:B------:R1:W-:Y:S01]  /*a5e0*/  @P2 STG.E desc[UR36][R4.64+0x3a0], R11 ;  /* 0x0003a00b04002986 */ /* 0x0003e2000c101924 */
[----:B------:R-:W-:-:S03]  /*a5f0*/  ISETP.GT.AND P2, PT, R3, 0xf1, PT ;  /* 0x000000f10300780c */ /* 0x000fc60003f44270 */
[----:B------:R-:W-:Y:S01]  /*a600*/  @P0 STG.E desc[UR36][R4.64+0x3a4], R141 ;  /* 0x0003a48d04000986 */ /* 0x000fe2000c101924 */
[----:B------:R-:W-:Y:S01]  /*a610*/  ISETP.GT.AND P0, PT, R3, 0xf9, PT ;  /* 0x000000f90300780c */ /* 0x000fe20003f04270 */
[-C--:B------:R-:W-:Y:S01]  /*a620*/  FMUL R3, R144, R155.reuse ;  /* 0x0000009b90037220 */ /* 0x080fe20000400000 */
[----:B0-----:R-:W-:Y:S01]  /*a630*/  FMUL R9, R146, R155 ;  /* 0x0000009b92097220 */ /* 0x001fe20000400000 */
[----:B------:R0:W-:Y:S01]  /*a640*/  @P4 STG.E desc[UR36][R6.64+0x3a0], R13 ;  /* 0x0003a00d06004986 */ /* 0x0001e2000c101924 */
[C---:B------:R-:W-:Y:S02]  /*a650*/  ISETP.GT.AND P4, PT, R0.reuse, RZ, P2 ;  /* 0x000000ff0000720c */ /* 0x040fe40001784270 */
[----:B------:R-:W-:Y:S01]  /*a660*/  F2FP.TF32.F32.PACK_B R3, R3 ;  /* 0x00000003ff03723e */ /* 0x000fe200024050ff */
[----:B------:R-:W-:Y:S01]  /*a670*/  @P5 STG.E desc[UR36][R6.64+0x3a4], R143 ;  /* 0x0003a48f06005986 */ /* 0x000fe2000c101924 */
[----:B------:R-:W-:Y:S01]  /*a680*/  ISETP.GT.AND P5, PT, R0, RZ, P3 ;  /* 0x000000ff0000720c */ /* 0x000fe20001fa4270 */
[----:B-1----:R-:W-:Y:S01]  /*a690*/  FMUL R11, R148, R155 ;  /* 0x0000009b940b7220 */ /* 0x002fe20000400000 */
[----:B------:R-:W-:-:S02]  /*a6a0*/  ISETP.GT.AND P3, PT, R0, 0x8, P3 ;  /* 0x000000080000780c */ /* 0x000fc40001f64270 */
[----:B------:R-:W-:Y:S02]  /*a6b0*/  ISETP.GT.AND P2, PT, R0, 0x8, P2 ;  /* 0x000000080000780c */ /* 0x000fe40001744270 */
[----:B------:R-:W-:Y:S01]  /*a6c0*/  F2FP.TF32.F32.PACK_B R9, R9 ;  /* 0x00000009ff09723e */ /* 0x000fe200024050ff */
[----:B0-----:R-:W-:Y:S01]  /*a6d0*/  FMUL R13, R150, R155 ;  /* 0x0000009b960d7220 */ /* 0x001fe20000400000 */
[----:B------:R-:W-:-:S04]  /*a6e0*/  F2FP.TF32.F32.PACK_B R11, R11 ;  /* 0x0000000bff0b723e */ /* 0x000fc800024050ff */
[----:B------:R-:W-:Y:S01]  /*a6f0*/  F2FP.TF32.F32.PACK_B R13, R13 ;  /* 0x0000000dff0d723e */ /* 0x000fe200024050ff */
[----:B------:R-:W-:Y:S01]  /*a700*/  @P5 STG.E desc[UR36][R4.64+0x3c0], R3 ;  /* 0x0003c00304005986 */ /* 0x000fe2000c101924 */
[C---:B------:R-:W-:Y:S02]  /*a710*/  ISETP.GT.AND P5, PT, R0.reuse, RZ, P1 ;  /* 0x000000ff0000720c */ /* 0x040fe40000fa4270 */
[C---:B------:R-:W-:Y:S01]  /*a720*/  ISETP.GT.AND P1, PT, R0.reuse, 0x8, P1 ;  /* 0x000000080000780c */ /* 0x040fe20000f24270 */
[----:B------:R-:W-:Y:S01]  /*a730*/  @P4 STG.E desc[UR36][R4.64+0x3c4], R145 ;  /* 0x0003c49104004986 */ /* 0x000fe2000c101924 */
[C---:B------:R-:W-:Y:S02]  /*a740*/  ISETP.GT.AND P4, PT, R0.reuse, RZ, P0 ;  /* 0x000000ff0000720c */ /* 0x040fe40000784270 */
[----:B------:R-:W-:Y:S01]  /*a750*/  ISETP.GT.AND P0, PT, R0, 0x8, P0 ;  /* 0x000000080000780c */ /* 0x000fe20000704270 */
[----:B------:R-:W-:Y:S04]  /*a760*/  @P3 STG.E desc[UR36][R6.64+0x3c0], R9 ;  /* 0x0003c00906003986 */ /* 0x000fe8000c101924 */
[----:B------:R-:W-:Y:S04]  /*a770*/  @P2 STG.E desc[UR36][R6.64+0x3c4], R147 ;  /* 0x0003c49306002986 */ /* 0x000fe8000c101924 */
[----:B------:R-:W-:Y:S04]  /*a780*/  @P5 STG.E desc[UR36][R4.64+0x3e0], R11 ;  /* 0x0003e00b04005986 */ /* 0x000fe8000c101924 */
[----:B------:R0:W-:Y:S02]  /*a790*/  @P4 STG.E desc[UR36][R4.64+0x3e4], R149 ;  /* 0x0003e49504004986 */ /* 0x0001e4000c101924 */
[----:B0-----:R-:W-:-:S02]  /*a7a0*/  @P1 IMAD.MOV.U32 R4, RZ, RZ, R6 ;  /* 0x000000ffff041224 */ /* 0x001fc400078e0006 */
[----:B------:R-:W-:-:S05]  /*a7b0*/  @P1 IMAD.MOV.U32 R5, RZ, RZ, R7 ;  /* 0x000000ffff051224 */ /* 0x000fca00078e0007 */
[----:B------:R0:W-:Y:S04]  /*a7c0*/  @P1 STG.E desc[UR36][R4.64+0x3e0], R13 ;  /* 0x0003e00d04001986 */ /* 0x0001e8000c101924 */
[----:B------:R0:W-:Y:S02]  /*a7d0*/  @P0 STG.E desc[UR36][R6.64+0x3e4], R151 ;  /* 0x0003e49706000986 */ /* 0x0001e4000c101924 */
.L_x_286:
[----:B------:R-:W-:Y:S05]  /*a7e0*/  BSYNC B0 ;  /* 0x0000000000007941 */ /* 0x000fea0003800000 */
.L_x_32:
[----:B------:R-:W-:Y:S01]  /*a7f0*/  ULDC UR4, c[0x0][0xc] ;  /* 0x0000030000047ab9 */ /* 0x000fe20000000800 */
[----:B------:R-:W-:Y:S01]  /*a800*/  ULDC UR5, c[0x0][0x10] ;  /* 0x0000040000057ab9 */ /* 0x000fe20000000800 */
[----:B0-----:R-:W0:Y:S01]  /*a810*/  LDC R3, c[0x0][0x14] ;  /* 0x00000500ff037b82 */ /* 0x001e220000000800 */
[----:B------:R-:W-:Y:S01]  /*a820*/  UIMAD.WIDE.U32 UR4, UR4, UR5, URZ ;  /* 0x00000005040472a5 */ /* 0x000fe2000f8e003f */
[----:B------:R-:W-:Y:S01]  /*a830*/  PRMT R0, RZ, 0x7610, R0 ;  /* 0x00007610ff007816 */ /* 0x000fe20000000000 */
[----:B------:R-:W-:Y:S02]  /*a840*/  IMAD.MOV.U32 R153, RZ, RZ, -0x1 ;  /* 0xffffffffff997424 */ /* 0x000fe400078e00ff */
[----:B------:R-:W-:Y:S02]  /*a850*/  IMAD.MOV.U32 R23, RZ, RZ, -0x1 ;  /* 0xffffffffff177424 */ /* 0x000fe400078e00ff */
[----:B0-----:R-:W-:-:S04]  /*a860*/  IMAD.WIDE.U32 R16, R3, UR4, R16 ;  /* 0x0000000403107c25 */ /* 0x001fc8000f8e0010 */
[----:B------:R-:W-:Y:S01]  /*a870*/  IMAD R3, R3, UR5, RZ ;  /* 0x0000000503037c24 */ /* 0x000fe2000f8e02ff */
[----:B------:R-:W-:Y:S02]  /*a880*/  ULDC.64 UR4, c[0x0][0x650] ;  /* 0x0001940000047ab9 */ /* 0x000fe40000000a00 */
[----:B------:R-:W-:Y:S01]  /*a890*/  ISETP.GE.U32.AND P0, PT, R16, UR4, PT ;  /* 0x0000000410007c0c */ /* 0x000fe2000bf06070 */
[----:B------:R-:W-:-:S05]  /*a8a0*/  IMAD.IADD R17, R17, 0x1, R3 ;  /* 0x0000000111117824 */ /* 0x000fca00078e0203 */
[----:B------:R-:W-:-:S13]  /*a8b0*/  ISETP.GE.U32.AND.EX P0, PT, R17, UR5, PT, P0 ;  /* 0x0000000511007c0c */ /* 0x000fda000bf06100 */
[----:B------:R-:W-:Y:S05]  /*a8c0*/  @P0 BRA `(.L_x_287) ;  /* 0x0000000400640947 */ /* 0x000fea0003800000 */
[----:B------:R-:W0:Y:S01]  /*a8d0*/  S2R R12, SR_CTAID.X ;  /* 0x00000000000c7919 */ /* 0x000e220000002500 */
[----:B---3--:R-:W3:Y:S01]  /*a8e0*/  LDC.64 R10, c[0x0][0x628] ;  /* 0x00018a00ff0a7b82 */ /* 0x008ee20000000a00 */
[----:B------:R-:W-:Y:S01]  /*a8f0*/  ULDC UR4, c[0x0][0x150] ;  /* 0x0000540000047ab9 */ /* 0x000fe20000000800 */
[----:B-12-4-:R-:W-:Y:S01]  /*a900*/  IMAD.MOV.U32 R8, RZ, RZ, R16 ;  /* 0x000000ffff087224 */ /* 0x016fe200078e0010 */
[----:B-----5:R-:W1:Y:S01]  /*a910*/  S2R R24, SR_CTAID.Y ;  /* 0x0000000000187919 */ /* 0x020e620000002600 */
[----:B------:R-:W-:-:S04]  /*a920*/  IMAD.MOV.U32 R9, RZ, RZ, R17 ;  /* 0x000000ffff097224 */ /* 0x000fc800078e0011 */
[----:B------:R-:W2:Y:S08]  /*a930*/  LDC R21, c[0x0][0x144] ;  /* 0x00005100ff157b82 */ /* 0x000eb00000000800 */
[----:B------:R-:W4:Y:S08]  /*a940*/  LDC R0, c[0x0][0x630] ;  /* 0x00018c00ff007b82 */ /* 0x000f300000000800 */
[----:B------:R-:W1:Y:S01]  /*a950*/  LDC.64 R14, c[0x0][0x620] ;  /* 0x00018800ff0e7b82 */ /* 0x000e620000000a00 */
[----:B---3--:R-:W-:-:S04]  /*a960*/  ISETP.NE.U32.AND P0, PT, R10, RZ, PT ;  /* 0x000000ff0a00720c */ /* 0x008fc80003f05070 */
[----:B------:R-:W-:Y:S02]  /*a970*/  ISETP.NE.AND.EX P0, PT, R11, RZ, PT, P0 ;  /* 0x000000ff0b00720c */ /* 0x000fe40003f05300 */
[----:B0-----:R-:W-:-:S05]  /*a980*/  I2FP.F32.U32 R3, R12 ;  /* 0x0000000c00037245 */ /* 0x001fca0000201000 */
[----:B------:R-:W-:-:S04]  /*a990*/  FMUL R3, R3, UR4 ;  /* 0x0000000403037c20 */ /* 0x000fc80008400000 */
[----:B------:R0:W3:Y:S02]  /*a9a0*/  F2I.U32.TRUNC.NTZ R20, R3 ;  /* 0x0000000300147305 */ /* 0x0000e4000020f000 */
[----:B--2-4-:R-:W-:Y:S05]  /*a9b0*/  @!P0 BRA `(.L_x_288) ;  /* 0x0000000000288947 */ /* 0x014fea0003800000 */
[----:B0-----:R-:W0:Y:S02]  /*a9c0*/  LDC R3, c[0x0][0x634] ;  /* 0x00018d00ff037b82 */ /* 0x001e240000000800 */
        /* <DEDUP_REMOVED lines=9> */
.L_x_288:
[----:B------:R-:W2:Y:S01]  /*aa60*/  LDC.64 R28, c[0x0][0x640] ;  /* 0x00019000ff1c7b82 */ /* 0x000ea20000000a00 */
[-CC-:B------:R-:W-:Y:S01]  /*aa70*/  SHF.R.U64 R23, R8, R0.reuse, R9.reuse ;  /* 0x0000000008177219 */ /* 0x180fe20000001209 */
[----:B---3--:R-:W-:Y:S01]  /*aa80*/  IMAD.MOV R20, RZ, RZ, -R20 ;  /* 0x000000ffff147224 */ /* 0x008fe200078e0a14 */
[----:B------:R-:W-:Y:S01]  /*aa90*/  SHF.R.U32.HI R0, RZ, R0, R9 ;  /* 0x00000000ff007219 */ /* 0x000fe20000011609 */
[----:B------:R-:W-:Y:S01]  /*aaa0*/  ULDC UR4, c[0x0][0x154] ;  /* 0x0000550000047ab9 */ /* 0x000fe20000000800 */
[----:B0-----:R-:W-:Y:S01]  /*aab0*/  IADD3 R3, P0, RZ, -R23, RZ ;  /* 0x80000017ff037210 */ /* 0x001fe20007f1e0ff */
[----:B------:R-:W-:Y:S02]  /*aac0*/  IMAD R21, R21, R20, R12 ;  /* 0x0000001415157224 */ /* 0x000fe400078e020c */
[----:B------:R-:W0:Y:S01]  /*aad0*/  LDC R6, c[0x0][0x618] ;  /* 0x00018600ff067b82 */ /* 0x000e220000000800 */
[----:B------:R-:W-:Y:S02]  /*aae0*/  IMAD.MOV.U32 R7, RZ, RZ, 0x1 ;  /* 0x00000001ff077424 */ /* 0x000fe400078e00ff */
[----:B------:R-:W-:-:S04]  /*aaf0*/  IMAD.X R5, RZ, RZ, ~R0, P0 ;  /* 0x000000ffff057224 */ /* 0x000fc800000e0e00 */
[-C--:B-1----:R-:W-:Y:S01]  /*ab00*/  IMAD R0, R5, R14.reuse, RZ ;  /* 0x0000000e05007224 */ /* 0x082fe200078e02ff */
[----:B------:R-:W1:Y:S01]  /*ab10*/  LDC R8, c[0x0][0x608] ;  /* 0x00018200ff087b82 */ /* 0x000e620000000800 */
[----:B------:R-:W-:-:S04]  /*ab20*/  IMAD.WIDE.U32 R4, R3, R14, R16 ;  /* 0x0000000e03047225 */ /* 0x000fc800078e0010 */
[----:B------:R-:W-:Y:S01]  /*ab30*/  IMAD R3, R3, R15, R0 ;  /* 0x0000000f03037224 */ /* 0x000fe200078e0200 */
[----:B------:R-:W-:Y:S02]  /*ab40*/  I2FP.F32.U32 R0, R24 ;  /* 0x0000001800007245 */ /* 0x000fe40000201000 */
[----:B------:R-:W3:Y:S01]  /*ab50*/  LDC R26, c[0x0][0x658] ;  /* 0x00019600ff1a7b82 */ /* 0x000ee20000000800 */
[----:B------:R-:W-:Y:S01]  /*ab60*/  IMAD.IADD R3, R5, 0x1, R3 ;  /* 0x0000000105037824 */ /* 0x000fe200078e0203 */
[----:B--2---:R-:W-:Y:S01]  /*ab70*/  ISETP.NE.U32.AND P0, PT, R28, RZ, PT ;  /* 0x000000ff1c00720c */ /* 0x004fe20003f05070 */
[----:B------:R-:W-:Y:S01]  /*ab80*/  FMUL R0, R0, UR4 ;  /* 0x0000000400007c20 */ /* 0x000fe20008400000 */
[----:B------:R-:W-:Y:S02]  /*ab90*/  IMAD.MOV.U32 R5, RZ, RZ, -0x1 ;  /* 0xffffffffff057424 */ /* 0x000fe400078e00ff */
[----:B------:R-:W-:Y:S01]  /*aba0*/  ISETP.NE.AND.EX P0, PT, R29, RZ, PT, P0 ;  /* 0x000000ff1d00720c */ /* 0x000fe20003f05300 */
[----:B------:R2:W4:Y:S01]  /*abb0*/  F2I.U32.TRUNC.NTZ R13, R0 ;  /* 0x00000000000d7305 */ /* 0x000522000020f000 */
[----:B------:R-:W2:Y:S01]  /*abc0*/  LDC R15, c[0x0][0x148] ;  /* 0x00005200ff0f7b82 */ /* 0x000ea20000000800 */
[----:B0-----:R-:W-:-:S02]  /*abd0*/  SHF.R.U64 R12, R4, R6, R3 ;  /* 0x00000006040c7219 */ /* 0x001fc40000001203 */
[----:B------:R-:W-:-:S05]  /*abe0*/  SHF.R.U32.HI R3, RZ, R6, R3 ;  /* 0x00000006ff037219 */ /* 0x000fca0000011603 */
[----:B------:R-:W0:Y:S01]  /*abf0*/  LDC R20, c[0x0][0x600] ;  /* 0x00018000ff147b82 */ /* 0x000e220000000800 */
[-CC-:B-1----:R-:W-:Y:S02]  /*ac00*/  SHF.R.U64 R10, R12, R8.reuse, R3.reuse ;  /* 0x000000080c0a7219 */ /* 0x182fe40000001203 */
[----:B------:R-:W-:-:S05]  /*ac10*/  SHF.R.U32.HI R3, RZ, R8, R3 ;  /* 0x00000008ff037219 */ /* 0x000fca0000011603 */
[----:B------:R-:W1:Y:S01]  /*ac20*/  LDC R27, c[0x0][0x648] ;  /* 0x00019200ff1b7b82 */ /* 0x000e620000000800 */
[-C--:B---3--:R-:W-:Y:S02]  /*ac30*/  SHF.L.U32 R4, R5, R26.reuse, RZ ;  /* 0x0000001a05047219 */ /* 0x088fe400000006ff */
[--C-:B------:R-:W-:Y:S02]  /*ac40*/  SHF.R.U64 R14, R10, R26, R3.reuse ;  /* 0x0000001a0a0e7219 */ /* 0x100fe40000001203 */
[----:B------:R-:W-:Y:S02]  /*ac50*/  LOP3.LUT R25, RZ, R4, RZ, 0x33, !PT ;  /* 0x00000004ff197212 */ /* 0x000fe400078e33ff */
[-C--:B------:R-:W-:Y:S01]  /*ac60*/  SHF.R.U32.HI R5, RZ, R26.reuse, R3 ;  /* 0x0000001aff057219 */ /* 0x080fe20000011603 */
[----:B------:R-:W3:Y:S01]  /*ac70*/  LDC R30, c[0x0][0x638] ;  /* 0x00018e00ff1e7b82 */ /* 0x000ee20000000800 */
[----:B------:R-:W-:Y:S01]  /*ac80*/  SHF.L.U32 R154, R7, R26, RZ ;  /* 0x0000001a079a7219 */ /* 0x000fe200000006ff */
[----:B------:R-:W-:-:S06]  /*ac90*/  IMAD.MOV.U32 R4, RZ, RZ, R14 ;  /* 0x000000ffff047224 */ /* 0x000fcc00078e000e */
[----:B------:R-:W0:Y:S01]  /*aca0*/  LDC R31, c[0x0][0x610] ;  /* 0x00018400ff1f7b82 */ /* 0x000e220000000800 */
[----:B----4-:R-:W-:Y:S05]  /*acb0*/  @!P0 BRA `(.L_x_289) ;  /* 0x0000000000288947 */ /* 0x010fea0003800000 */
        /* <DEDUP_REMOVED lines=10> */
.L_x_289:
[----:B------:R-:W-:Y:S01]  /*ad60*/  ISETP.NE.AND P0, PT, R2, 0x1, PT ;  /* 0x000000010200780c */ /* 0x000fe20003f05270 */
[----:B0-----:R-:W-:Y:S01]  /*ad70*/  VIADD R7, R20, 0xffffffff ;  /* 0xffffffff14077836 */ /* 0x001fe20000000000 */
[----:B-12---:R-:W-:Y:S01]  /*ad80*/  SHF.R.U64 R0, R4, R27, R5 ;  /* 0x0000001b04007219 */ /* 0x006fe20000001205 */
[----:B------:R-:W-:Y:S01]  /*ad90*/  IMAD.MOV R13, RZ, RZ, -R13 ;  /* 0x000000ffff0d7224 */ /* 0x000fe200078e0a0d */
[----:B------:R-:W-:Y:S01]  /*ada0*/  LOP3.LUT R5, R10, R25, RZ, 0xc0, !PT ;  /* 0x000000190a057212 */ /* 0x000fe200078ec0ff */
[----:B------:R-:W-:Y:S02]  /*adb0*/  IMAD.MOV.U32 R4, RZ, RZ, 0x1 ;  /* 0x00000001ff047424 */ /* 0x000fe400078e00ff */
[----:B------:R-:W-:Y:S02]  /*adc0*/  IMAD.MOV R3, RZ, RZ, -R0 ;  /* 0x000000ffff037224 */ /* 0x000fe400078e0a00 */
[----:B------:R-:W-:Y:S01]  /*add0*/  IMAD R154, R154, R0, R5 ;  /* 0x000000009a9a7224 */ /* 0x000fe200078e0205 */
[----:B------:R-:W-:Y:S01]  /*ade0*/  LOP3.LUT R5, R12, R7, RZ, 0xc0, !PT ;  /* 0x000000070c057212 */ /* 0x000fe200078ec0ff */
[----:B---3--:R-:W-:-:S02]  /*adf0*/  IMAD R0, R3, R30, R14 ;  /* 0x0000001e03007224 */ /* 0x008fc400078e020e */
[----:B------:R-:W-:Y:S02]  /*ae00*/  @P0 IMAD R21, R15, R13, R24 ;  /* 0x0000000d0f150224 */ /* 0x000fe400078e0218 */
[----:B------:R-:W-:Y:S01]  /*ae10*/  IMAD R3, R0, R20, R5 ;  /* 0x0000001400037224 */ /* 0x000fe200078e0205 */
[----:B------:R-:W-:Y:S01]  /*ae20*/  PRMT R0, R4, 0x7610, R0 ;  /* 0x0000761004007816 */ /* 0x000fe20000000000 */
[----:B------:R-:W-:-:S05]  /*ae30*/  IMAD R154, R154, R31, R21 ;  /* 0x0000001f9a9a7224 */ /* 0x000fca00078e0215 */
[----:B------:R-:W-:Y:S02]  /*ae40*/  SEL R153, R3, R154, !P0 ;  /* 0x0000009a03997207 */ /* 0x000fe40004000000 */
[----:B------:R-:W-:-:S07]  /*ae50*/  SEL R154, R154, R3, !P0 ;  /* 0x000000039a9a7207 */ /* 0x000fce0004000000 */
.L_x_287:
[----:B------:R-:W-:-:S13]  /*ae60*/  LOP3.LUT P0, RZ, R0, 0xff, RZ, 0xc0, !PT ;  /* 0x000000ff00ff7812 */ /* 0x000fda000780c0ff */
[----:B------:R-:W-:Y:S05]  /*ae70*/  @P0 BRA `(.L_x_290) ;  /* 0xffffff6000e00947 */ /* 0x000fea000383ffff */
[----:B------:R-:W-:Y:S05]  /*ae80*/  EXIT ;  /* 0x000000000000794d */ /* 0x000fea0003800000 */
.L_x_7:
[----:B0-----:R-:W-:Y:S01]  /*ae90*/  ULDC.64 UR4, c[0x0][0x650] ;  /* 0x0001940000047ab9 */ /* 0x001fe20000000a00 */
        /* <DEDUP_REMOVED lines=25> */
.L_x_292:
[----:B------:R-:W0:Y:S01]  /*b030*/  LDC.64 R28, c[0x0][0x640] ;  /* 0x00019000ff1c7b82 */ /* 0x000e220000000a00 */
[-CC-:B------:R-:W-:Y:S01]  /*b040*/  SHF.R.U64 R22, R12, R6.reuse, R13.reuse ;  /* 0x000000060c167219 */ /* 0x180fe2000000120d */
[----:B------:R-:W-:Y:S01]  /*b050*/  IMAD.MOV.U32 R30, RZ, RZ, 0x1 ;  /* 0x00000001ff1e7424 */ /* 0x000fe200078e00ff */
[----:B------:R-:W-:Y:S02]  /*b060*/  SHF.R.U32.HI R6, RZ, R6, R13 ;  /* 0x00000006ff067219 */ /* 0x000fe4000001160d */
        /* <DEDUP_REMOVED lines=8> */
[----:B------:R-:W-:Y:S01]  /*b0f0*/  IMAD.IADD R9, R9, 0x1, R11 ;  /* 0x0000000109097824 */ /* 0x000fe200078e020b */
[----:B0-----:R-:W-:-:S04]  /*b100*/  ISETP.NE.U32.AND P0, PT, R28, RZ, PT ;  /* 0x000000ff1c00720c */ /* 0x001fc80003f05070 */
[----:B------:R-:W-:Y:S02]  /*b110*/  ISETP.NE.AND.EX P0, PT, R29, RZ, PT, P0 ;  /* 0x000000ff1d00720c */ /* 0x000fe40003f05300 */
[----:B------:R-:W0:Y:S01]  /*b120*/  LDC R20, c[0x0][0x600] ;  /* 0x00018000ff147b82 */ /* 0x000e220000000800 */
[-CC-:B-1----:R-:W-:Y:S01]  /*b130*/  SHF.R.U64 R14, R8, R10.reuse, R9.reuse ;  /* 0x0000000a080e7219 */ /* 0x182fe20000001209 */
[----:B------:R-:W-:Y:S01]  /*b140*/  IMAD.MOV.U32 R8, RZ, RZ, -0x1 ;  /* 0xffffffffff087424 */ /* 0x000fe200078e00ff */
[----:B------:R-:W-:-:S05]  /*b150*/  SHF.R.U32.HI R9, RZ, R10, R9 ;  /* 0x0000000aff097219 */ /* 0x000fca0000011609 */
[----:B------:R-:W1:Y:S01]  /*b160*/  LDC R26, c[0x0][0x648] ;  /* 0x00019200ff1a7b82 */ /* 0x000e620000000800 */
[-CC-:B--2---:R-:W-:Y:S02]  /*b170*/  SHF.R.U64 R21, R14, R12.reuse, R9.reuse ;  /* 0x0000000c0e157219 */ /* 0x184fe40000001209 */
[----:B------:R-:W-:-:S05]  /*b180*/  SHF.R.U32.HI R6, RZ, R12, R9 ;  /* 0x0000000cff067219 */ /* 0x000fca0000011609 */
[----:B------:R-:W2:Y:S01]  /*b190*/  LDC R27, c[0x0][0x638] ;  /* 0x00018e00ff1b7b82 */ /* 0x000ea20000000800 */
[-C--:B---3--:R-:W-:Y:S02]  /*b1a0*/  SHF.L.U32 R8, R8, R25.reuse, RZ ;  /* 0x0000001908087219 */ /* 0x088fe400000006ff */
[-CC-:B------:R-:W-:Y:S02]  /*b1b0*/  SHF.R.U64 R23, R21, R25.reuse, R6.reuse ;  /* 0x0000001915177219 */ /* 0x180fe40000001206 */
[----:B------:R-:W-:Y:S02]  /*b1c0*/  LOP3.LUT R32, RZ, R8, RZ, 0x33, !PT ;  /* 0x00000008ff207212 */ /* 0x000fe400078e33ff */
[----:B------:R-:W-:Y:S01]  /*b1d0*/  SHF.R.U32.HI R9, RZ, R25, R6 ;  /* 0x00000019ff097219 */ /* 0x000fe20000011606 */
[----:B------:R-:W3:Y:S01]  /*b1e0*/  LDC R31, c[0x0][0x610] ;  /* 0x00018400ff1f7b82 */ /* 0x000ee20000000800 */
[----:B------:R-:W-:Y:S01]  /*b1f0*/  IMAD.MOV.U32 R8, RZ, RZ, R23 ;  /* 0x000000ffff087224 */ /* 0x000fe200078e0017 */
[----:B------:R-:W-:Y:S06]  /*b200*/  @!P0 BRA `(.L_x_293) ;  /* 0x0000000000288947 */ /* 0x000fec0003800000 */
        /* <DEDUP_REMOVED lines=10> */
.L_x_293:
[----:B------:R-:W-:Y:S02]  /*b2b0*/  ISETP.NE.AND P0, PT, R2, 0x1, PT ;  /* 0x000000010200780c */ /* 0x000fe40003f05270 */
[----:B-1----:R-:W-:Y:S01]  /*b2c0*/  SHF.R.U64 R6, R8, R26, R9 ;  /* 0x0000001a08067219 */ /* 0x002fe20000001209 */
[----:B0-----:R-:W-:Y:S01]  /*b2d0*/  VIADD R9, R20, 0xffffffff ;  /* 0xffffffff14097836 */ /* 0x001fe20000000000 */
[----:B------:R-:W-:Y:S02]  /*b2e0*/  SHF.L.U32 R30, R30, R25, RZ ;  /* 0x000000191e1e7219 */ /* 0x000fe400000006ff */
[----:B------:R-:W-:Y:S01]  /*b2f0*/  LOP3.LUT R5, R21, R32, RZ, 0xc0, !PT ;  /* 0x0000002015057212 */ /* 0x000fe200078ec0ff */
[----:B------:R-:W-:-:S04]  /*b300*/  IMAD.MOV R8, RZ, RZ, -R6 ;  /* 0x000000ffff087224 */ /* 0x000fc800078e0a06 */
[----:B------:R-:W-:Y:S01]  /*b310*/  IMAD R6, R30, R6, R5 ;  /* 0x000000061e067224 */ /* 0x000fe200078e0205 */
[----:B------:R-:W-:Y:S01]  /*b320*/  LOP3.LUT R5, R14, R9, RZ, 0xc0, !PT ;  /* 0x000000090e057212 */ /* 0x000fe200078ec0ff */
[----:B------:R-:W-:Y:S02]  /*b330*/  @P0 IMAD R3, R7, R24, R4 ;  /* 0x0000001807030224 */ /* 0x000fe400078e0204 */
[----:B--2---:R-:W-:Y:S02]  /*b340*/  IMAD R4, R8, R27, R23 ;  /* 0x0000001b08047224 */ /* 0x004fe400078e0217 */
[----:B---3--:R-:W-:Y:S02]  /*b350*/  IMAD R3, R6, R31, R3 ;  /* 0x0000001f06037224 */ /* 0x008fe400078e0203 */
[----:B------:R-:W-:Y:S02]  /*b360*/  IMAD R4, R4, R20, R5 ;  /* 0x0000001404047224 */ /* 0x000fe400078e0205 */
[----:B------:R-:W-:-:S02]  /*b370*/  IMAD.MOV.U32 R8, RZ, RZ, 0x1 ;  /* 0x00000001ff087424 */ /* 0x000fc400078e00ff */
[----:B------:R-:W-:Y:S01]  /*b380*/  IMAD.MOV.U32 R6, RZ, RZ, R22 ;  /* 0x000000ffff067224 */ /* 0x000fe200078e0016 */
[----:B------:R-:W-:Y:S02]  /*b390*/  SEL R21, R4, R3, !P0 ;  /* 0x0000000304157207 */ /* 0x000fe40004000000 */
[----:B------:R-:W-:-:S07]  /*b3a0*/  SEL R20, R3, R4, !P0 ;  /* 0x0000000403147207 */ /* 0x000fce0004000000 */
.L_x_291:
[----:B------:R-:W-:-:S08]  /*b3b0*/  NOP ;  /* 0x0000000000007918 */ /* 0x000fd00000000000 */
[----:B------:R-:W0:-:S00]  /*b3c0*/  USETMAXREG.DEALLOC.CTAPOOL 0x28 ;  /* 0x00000028000079c8 */ /* 0x000e0000080e0500 */
[----:B0-----:R-:W-:-:S13]  /*b3d0*/  ISETP.NE.AND P0, PT, R0, RZ, PT ;  /* 0x000000ff0000720c */ /* 0x001fda0003f05270 */
[----:B------:R-:W-:Y:S05]  /*b3e0*/  @P0 EXIT ;  /* 0x000000000000094d */ /* 0x000fea0003800000 */
[----:B------:R-:W-:Y:S01]  /*b3f0*/  LOP3.LUT P0, RZ, R8, 0xff, RZ, 0xc0, !PT ;  /* 0x000000ff08ff7812 */ /* 0x000fe2000780c0ff */
[----:B------:R-:W-:Y:S02]  /*b400*/  IMAD.MOV.U32 R0, RZ, RZ, 0x1 ;  /* 0x00000001ff007424 */ /* 0x000fe400078e00ff */
[----:B------:R-:W-:-:S10]  /*b410*/  IMAD.MOV.U32 R3, RZ, RZ, RZ ;  /* 0x000000ffff037224 */ /* 0x000fd400078e00ff */
[----:B------:R-:W-:Y:S05]  /*b420*/  @!P0 BRA `(.L_x_294) ;  /* 0x0000000c00d08947 */ /* 0x000fea0003800000 */
[----:B------:R-:W0:Y:S01]  /*b430*/  LDC R0, c[0x0][0x28c] ;  /* 0x0000a300ff007b82 */ /* 0x000e220000000800 */
[----:B------:R-:W1:Y:S01]  /*b440*/  S2R R11, SR_CgaCtaId ;  /* 0x00000000000b7919 */ /* 0x000e620000008800 */
[----:B------:R-:W-:Y:S01]  /*b450*/  ULDC UR21, c[0x0][0x658] ;  /* 0x0001960000157ab9 */ /* 0x000fe20000000800 */
[----:B------:R-:W-:Y:S01]  /*b460*/  UMOV UR5, 0xffffffff ;  /* 0xffffffff00057882 */ /* 0x000fe20000000000 */
[----:B------:R-:W-:Y:S01]  /*b470*/  ULDC UR4, c[0x0][0xc] ;  /* 0x0000030000047ab9 */ /* 0x000fe20000000800 */
[----:B------:R-:W-:Y:S01]  /*b480*/  USHF.L.U32 UR29, UR5, UR21, URZ ;  /* 0x00000015051d7299 */ /* 0x000fe2000800063f */
[----:B------:R-:W-:Y:S01]  /*b490*/  BSSY B0, `(.L_x_294) ;  /* 0x00000ed000007945 */ /* 0x000fe20003800000 */
[----:B------:R-:W-:Y:S01]  /*b4a0*/  UMOV UR6, 0x1 ;  /* 0x0000000100067882 */ /* 0x000fe20000000000 */
[----:B------:R-:W-:Y:S01]  /*b4b0*/  ULDC UR5, c[0x0][0x10] ;  /* 0x0000040000057ab9 */ /* 0x000fe20000000800 */
[----:B------:R-:W-:Y:S01]  /*b4c0*/  USHF.L.U32 UR21, UR6, UR21, URZ ;  /* 0x0000001506157299 */ /* 0x000fe2000800063f */
[----:B------:R-:W-:Y:S01]  /*b4d0*/  IMAD.MOV.U32 R9, RZ, RZ, 0x1 ;  /* 0x00000001ff097424 */ /* 0x000fe200078e00ff */
[----:B------:R-:W-:Y:S01]  /*b4e0*/  UIMAD.WIDE.U32 UR4, UR4, UR5, URZ ;  /* 0x00000005040472a5 */ /* 0x000fe2000f8e003f */
[----:B------:R-:W-:Y:S01]  /*b4f0*/  LOP3.LUT R13, R19, 0x2, RZ, 0xfc, !PT ;  /* 0x00000002130d7812 */ /* 0x000fe200078efcff */
[----:B------:R-:W-:Y:S01]  /*b500*/  ULDC UR6, c[0x0][0x14] ;  /* 0x0000050000067ab9 */ /* 0x000fe20000000800 */
[----:B------:R-:W-:Y:S01]  /*b510*/  ULDC UR13, c[0x0][0x600] ;  /* 0x00018000000d7ab9 */ /* 0x000fe20000000800 */
[----:B------:R-:W-:-:S02]  /*b520*/  UIMAD.WIDE.U32 UR22, UR4, UR6, URZ ;  /* 0x00000006041672a5 */ /* 0x000fc4000f8e003f */
[----:B------:R-:W-:Y:S02]  /*b530*/  UIMAD UR37, UR5, UR6, URZ ;  /* 0x00000006052572a4 */ /* 0x000fe4000f8e023f */
[----:B------:R-:W-:Y:S02]  /*b540*/  UIADD3 UR13, UR13, -0x1, URZ ;  /* 0xffffffff0d0d7890 */ /* 0x000fe4000fffe03f */
[----:B------:R-:W-:Y:S02]  /*b550*/  ULOP3.LUT UR29, URZ, UR29, URZ, 0x33, !UPT ;  /* 0x0000001d3f1d7292 */ /* 0x000fe4000f8e333f */
[----:B------:R-:W-:Y:S01]  /*b560*/  UIADD3 UR37, UR23, UR37, URZ ;  /* 0x0000002517257290 */ /* 0x000fe2000fffe03f */
[----:B0-----:R-:W-:Y:S01]  /*b570*/  VIADD R0, R0, 0x7f ;  /* 0x0000007f00007836 */ /* 0x001fe20000000000 */
[----:B------:R-:W-:-:S04]  /*b580*/  ULDC.64 UR30, c[0x0][0x198] ;  /* 0x00006600001e7ab9 */ /* 0x000fc80000000a00 */
[----:B------:R-:W-:-:S04]  /*b590*/  SHF.R.S32.HI R3, RZ, 0x1f, R0 ;  /* 0x0000001fff037819 */ /* 0x000fc80000011400 */
[----:B------:R-:W-:Y:S01]  /*b5a0*/  LEA.HI R8, R3, R0, RZ, 0x7 ;  /* 0x0000000003087211 */ /* 0x000fe200078f38ff */
[C---:B-1----:R-:W-:Y:S02]  /*b5b0*/  IMAD.SHL.U32 R10, R11.reuse, 0x80, RZ ;  /* 0x000000800b0a7824 */ /* 0x042fe400078e00ff */
[----:B------:R-:W-:Y:S01]  /*b5c0*/  IMAD.SHL.U32 R11, R11, 0x1000, RZ ;  /* 0x000010000b0b7824 */ /* 0x000fe200078e00ff */
[----:B------:R-:W-:Y:S01]  /*b5d0*/  SHF.R.S32.HI R8, RZ, 0x7, R8 ;  /* 0x00000007ff087819 */ /* 0x000fe20000011408 */
[----:B------:R-:W-:Y:S01]  /*b5e0*/  IMAD.MOV.U32 R0, RZ, RZ, 0x1 ;  /* 0x00000001ff007424 */ /* 0x000fe200078e00ff */
[----:B------:R-:W-:Y:S01]  /*b5f0*/  LOP3.LUT R10, R10, 0x80, RZ, 0xc0, !PT ;  /* 0x000000800a0a7812 */ /* 0x000fe200078ec0ff */
[----:B------:R-:W-:Y:S01]  /*b600*/  IMAD.MOV.U32 R3, RZ, RZ, RZ ;  /* 0x000000ffff037224 */ /* 0x000fe200078e00ff */
[----:B------:R-:W-:Y:S01]  /*b610*/  LOP3.LUT R11, R11, 0x1000, RZ, 0xc0, !PT ;  /* 0x000010000b0b7812 */ /* 0x000fe200078ec0ff */
[----:B------:R-:W-:-:S07]  /*b620*/  VIADD R12, R8, 0x1 ;  /* 0x00000001080c7836 */ /* 0x000fce0000000000 */
.L_x_305:
[----:B------:R-:W-:-:S03]  /*b630*/  UMOV UR4, 0xffffffff ;  /* 0xffffffff00047882 */ /* 0x000fc60000000000 */
[----:B------:R-:W-:Y:S05]  /*b640*/  BRA.DIV UR4, `(.L_x_295) ;  /* 0x0000001204307947 */ /* 0x000fea000b800000 */
[----:B------:R-:W-:-:S13]  /*b650*/  ELECT P6, URZ, PT ;  /* 0x00000000003f782f */ /* 0x000fda00038c0000 */
.L_x_316:
[----:B------:R-:W0:Y:S01]  /*b660*/  LDC R4, c[0x0][0x28c] ;  /* 0x0000a300ff047b82 */ /* 0x000e220000000800 */
[----:B------:R-:W-:Y:S01]  /*b670*/  BSSY B1, `(.L_x_296) ;  /* 0x000005a000017945 */ /* 0x000fe20003800000 */
[----:B0-----:R-:W-:-:S13]  /*b680*/  ISETP.LT.OR P6, PT, R4, 0x1, !P6 ;  /* 0x000000010400780c */ /* 0x001fda00077c1670 */
[----:B------:R-:W-:Y:S05]  /*b690*/  @P6 BRA `(.L_x_297) ;  /* 0x00000004005c6947 */ /* 0x000fea0003800000 */
[----:B------:R-:W-:Y:S02]  /*b6a0*/  IMAD.SHL.U32 R22, R20, 0x80, RZ ;  /* 0x0000008014167824 */ /* 0x000fe400078e00ff */
[----:B------:R-:W-:Y:S02]  /*b6b0*/  IMAD R21, R21, 0x100, R10 ;  /* 0x0000010015157824 */ /* 0x000fe400078e020a */
[----:B------:R-:W-:Y:S02]  /*b6c0*/  IMAD.MOV.U32 R24, RZ, RZ, RZ ;  /* 0x000000ffff187224 */ /* 0x000fe400078e00ff */
[----:B------:R-:W-:Y:S02]  /*b6d0*/  IMAD.MOV.U32 R4, RZ, RZ, R12 ;  /* 0x000000ffff047224 */ /* 0x000fe400078e000c */
[----:B------:R-:W-:Y:S02]  /*b6e0*/  IMAD.MOV.U32 R5, RZ, RZ, R0 ;  /* 0x000000ffff057224 */ /* 0x000fe400078e0000 */
[----:B------:R-:W-:-:S07]  /*b6f0*/  IMAD.MOV.U32 R14, RZ, RZ, R3 ;  /* 0x000000ffff0e7224 */ /* 0x000fce00078e0003 */
.L_x_300:
[----:B------:R-:W0:Y:S01]  /*b700*/  S2R R20, SR_CgaCtaId ;  /* 0x0000000000147919 */ /* 0x000e220000008800 */
[----:B------:R-:W-:Y:S02]  /*b710*/  MOV R7, 0x400 ;  /* 0x0000040000077802 */ /* 0x000fe40000000f00 */
[----:B------:R-:W-:-:S13]  /*b720*/  LOP3.LUT P1, RZ, R18, 0x7f, RZ, 0xc0, !PT ;  /* 0x0000007f12ff7812 */ /* 0x000fda000782c0ff */
[----:B------:R-:W1:Y:S01]  /*b730*/  @!P1 LDC R15, c[0x0][0x500] ;  /* 0x00014000ff0f9b82 */ /* 0x000e620000000800 */
[----:B0-----:R-:W-:Y:S02]  /*b740*/  LEA R23, R20, R7, 0x18 ;  /* 0x0000000714177211 */ /* 0x001fe400078ec0ff */
[----:B------:R-:W-:-:S03]  /*b750*/  SHF.L.U32 R7, R5, 0x1f, RZ ;  /* 0x0000001f05077819 */ /* 0x000fc600000006ff */
[----:B------:R-:W-:-:S04]  /*b760*/  IMAD R20, R14, 0x8, R23 ;  /* 0x000000080e147824 */ /* 0x000fc800078e0217 */
[----:B------:R-:W0:Y:S02]  /*b770*/  SYNCS.PHASECHK.TRANS64.TRYWAIT P0, [R20+URZ+0x20], R7 ;  /* 0x00002007140075a7 */ /* 0x000e24000800017f */
[----:B01----:R-:W-:Y:S05]  /*b780*/  @!P0 BRA `(.L_x_298) ;  /* 0x0000001000008947 */ /* 0x003fea0003800000 */
.L_x_317:
[----:B0-----:R-:W-:Y:S01]  /*b790*/  PRMT R7, R13, 0x9910, RZ ;  /* 0x000099100d077816 */ /* 0x001fe200000000ff */
[----:B------:R0:W-:Y:S03]  /*b7a0*/  @!P1 SYNCS.ARRIVE.TRANS64 RZ, [R20+URZ], R15 ;  /* 0x0000000f14ff99a7 */ /* 0x0001e6000800003f */
[----:B------:R-:W-:-:S13]  /*b7b0*/  ISETP.NE.AND P0, PT, R7, 0x2, PT ;  /* 0x000000020700780c */ /* 0x000fda0003f05270 */
[----:B0-----:R-:W-:Y:S05]  /*b7c0*/  @P0 BRA `(.L_x_299) ;  /* 0x0000000000040947 */ /* 0x001fea0003800000 */
[----:B------:R-:W-:Y:S01]  /*b7d0*/  BPT.TRAP 0x1 ;  /* 0x000000040000795c */ /* 0x000fe20000300000 */
.L_x_299:
[----:B------:R-:W-:Y:S01]  /*b7e0*/  IMAD R7, R14, 0x10000, R23 ;  /* 0x000100000e077824 */ /* 0x000fe200078e0217 */
[----:B------:R-:W-:Y:S01]  /*b7f0*/  R2UR UR10, R24 ;  /* 0x00000000180a72ca */ /* 0x000fe200000e0000 */
[----:B------:R-:W-:Y:S01]  /*b800*/  UIADD3 UR14, UP0, UR30, 0xf0, URZ ;  /* 0x000000f01e0e7890 */ /* 0x000fe2000ff1e03f */
[----:B------:R-:W-:Y:S01]  /*b810*/  R2UR UR9, R20 ;  /* 0x00000000140972ca */ /* 0x000fe200000e0000 */
[----:B------:R-:W-:Y:S01]  /*b820*/  VIADD R4, R4, 0xffffffff ;  /* 0xffffffff04047836 */ /* 0x000fe20000000000 */
[----:B------:R-:W-:Y:S01]  /*b830*/  R2UR UR40, R7 ;  /* 0x00000000072872ca */ /* 0x000fe200000e0000 */
[----:B------:R-:W-:Y:S01]  /*b840*/  IMAD R7, R14, 0x8000, R11 ;  /* 0x000080000e077824 */ /* 0x000fe200078e020b */
[----:B------:R-:W-:Y:S01]  /*b850*/  R2UR UR11, R22 ;  /* 0x00000000160b72ca */ /* 0x000fe200000e0000 */
[----:B------:R-:W-:Y:S01]  /*b860*/  UIADD3.X UR15, URZ, UR31, URZ, UP0, !UPT ;  /* 0x0000001f3f0f7290 */ /* 0x000fe200087fe43f */
[----:B------:R-:W-:Y:S01]  /*b870*/  R2UR UR12, R6 ;  /* 0x00000000060c72ca */ /* 0x000fe200000e0000 */
[----:B------:R-:W-:Y:S01]  /*b880*/  IMAD R7, R7, 0x4, R23 ;  /* 0x0000000407077824 */ /* 0x000fe200078e0217 */
[----:B------:R-:W-:Y:S01]  /*b890*/  R2UR UR35, R21 ;  /* 0x00000000152372ca */ /* 0x000fe200000e0000 */
[----:B------:R-:W-:Y:S01]  /*b8a0*/  UIADD3 UR4, UP1, UR30, 0x1f0, URZ ;  /* 0x000001f01e047890 */ /* 0x000fe2000ff3e03f */
[----:B------:R-:W-:Y:S01]  /*b8b0*/  ISETP.GT.AND P1, PT, R4, 0x1, PT ;  /* 0x000000010400780c */ /* 0x000fe20003f24270 */
[----:B------:R-:W-:Y:S01]  /*b8c0*/  UIADD3 UR58, UR10, 0x20, URZ ;  /* 0x000000200a3a7890 */ /* 0x000fe2000fffe03f */
[----:B------:R-:W-:Y:S01]  /*b8d0*/  R2UR UR18, R7 ;  /* 0x00000000071272ca */ /* 0x000fe200000e0000 */
[----:B------:R-:W-:Y:S01]  /*b8e0*/  UIADD3 UR50, UR10, 0x40, URZ ;  /* 0x000000400a327890 */ /* 0x000fe2000fffe03f */
[----:B------:R-:W-:Y:S01]  /*b8f0*/  VIADD R14, R14, 0x1 ;  /* 0x000000010e0e7836 */ /* 0x000fe20000000000 */
[----:B------:R-:W-:Y:S01]  /*b900*/  UIADD3 UR8, UR40, 0x100, URZ ;  /* 0x0000010028087890 */ /* 0x000fe2000fffe03f */
[----:B------:R-:W-:Y:S01]  /*b910*/  VIADD R24, R24, 0x80 ;  /* 0x0000008018187836 */ /* 0x000fe20000000000 */
[----:B------:R-:W-:-:S02]  /*b920*/  UIADD3 UR56, UR40, 0x4100, URZ ;  /* 0x0000410028387890 */ /* 0x000fc4000fffe03f */
[----:B------:R-:W-:Y:S01]  /*b930*/  UIADD3 UR48, UR40, 0x8100, URZ ;  /* 0x0000810028307890 */ /* 0x000fe2000fffe03f */
[C---:B------:R-:W-:Y:S01]  /*b940*/  ISETP.NE.AND P0, PT, R14.reuse, 0x4, PT ;  /* 0x000000040e00780c */ /* 0x040fe20003f05270 */
[----:B------:R-:W-:Y:S02]  /*b950*/  UIADD3 UR42, UR10, 0x60, URZ ;  /* 0x000000600a2a7890 */ /* 0x000fe4000fffe03f */
[----:B------:R-:W-:Y:S01]  /*b960*/  UIADD3 UR40, UR40, 0xc100, URZ ;  /* 0x0000c10028287890 */ /* 0x000fe2000fffe03f */
[----:B------:R-:W-:Y:S01]  /*b970*/  SEL R20, RZ, 0x1, P0 ;  /* 0x00000001ff147807 */ /* 0x000fe20000000000 */
[----:B------:R-:W-:Y:S01]  /*b980*/  UMOV UR6, 0x0 ;  /* 0x0000000000067882 */ /* 0x000fe20000000000 */
[----:B------:R-:W-:Y:S01]  /*b990*/  UMOV UR7, 0x10000000 ;  /* 0x1000000000077882 */ /* 0x000fe20000000000 */
[----:B------:R-:W-:Y:S01]  /*b9a0*/  UIADD3.X UR5, URZ, UR31, URZ, UP1, !UPT ;  /* 0x0000001f3f057290 */ /* 0x000fe20008ffe43f */
[----:B------:R0:W-:Y:S01]  /*b9b0*/  UTMALDG.3D [UR8], [UR14], desc[UR6] ;  /* 0x000006080e0075b4 */ /* 0x0001e20008011000 */
[----:B------:R-:W-:Y:S01]  /*b9c0*/  UIADD3 UR32, UR18, 0x40100, URZ ;  /* 0x0004010012207890 */ /* 0x000fe2000fffe03f */
[----:B------:R-:W-:Y:S01]  /*b9d0*/  LOP3.LUT R5, R5, R20, RZ, 0x3c, !PT ;  /* 0x0000001405057212 */ /* 0x000fe200078e3cff */
[----:B------:R-:W-:Y:S01]  /*b9e0*/  UIADD3 UR24, UR18, 0x48100, URZ ;  /* 0x0004810012187890 */ /* 0x000fe2000fffe03f */
[----:B------:R-:W-:Y:S01]  /*b9f0*/  SEL R14, R14, RZ, P0 ;  /* 0x000000ff0e0e7207 */ /* 0x000fe20000000000 */
[----:B------:R-:W-:Y:S01]  /*ba00*/  UIADD3 UR16, UR18, 0x50100, URZ ;  /* 0x0005010012107890 */ /* 0x000fe2000fffe03f */
[----:B------:R-:W-:Y:S01]  /*ba10*/  UMOV UR57, UR9 ;  /* 0x0000000900397c82 */ /* 0x000fe20008000000 */
        /* <DEDUP_REMOVED lines=8> */
[----:B------:R1:W-:Y:S01]  /*baa0*/  UTMALDG.3D [UR56], [UR14], desc[UR6] ;  /* 0x000006380e0075b4 */ /* 0x0003e20008011000 */
[----:B------:R-:W-:Y:S01]  /*bab0*/  UMOV UR38, 0x30000 ;  /* 0x0003000000267882 */ /* 0x000fe20000000000 */
[----:B------:R-:W-:Y:S01]  /*bac0*/  UMOV UR33, UR9 ;  /* 0x0000000900217c82 */ /* 0x000fe20008000000 */
[----:B------:R-:W-:Y:S01]  /*bad0*/  UMOV UR34, UR10 ;  /* 0x0000000a00227c82 */ /* 0x000fe20008000000 */
[----:B------:R-:W-:Y:S01]  /*bae0*/  UMOV UR36, UR12 ;  /* 0x0000000c00247c82 */ /* 0x000fe20008000000 */
[----:B------:R-:W-:Y:S01]  /*baf0*/  UMOV UR25, UR9 ;  /* 0x0000000900197c82 */ /* 0x000fe20008000000 */
[----:B------:R-:W-:Y:S01]  /*bb00*/  UMOV UR27, UR35 ;  /* 0x00000023001b7c82 */ /* 0x000fe20008000000 */
[----:B------:R-:W-:Y:S01]  /*bb10*/  UMOV UR28, UR12 ;  /* 0x0000000c001c7c82 */ /* 0x000fe20008000000 */
[----:B0-----:R-:W-:Y:S01]  /*bb20*/  UIADD3 UR8, UR18, 0x58100, URZ ;  /* 0x0005810012087890 */ /* 0x001fe2000fffe03f */
[----:B------:R1:W-:Y:S01]  /*bb30*/  UTMALDG.3D [UR48], [UR14], desc[UR6] ;  /* 0x000006300e0075b4 */ /* 0x0003e20008011000 */
        /* <DEDUP_REMOVED lines=8> */
[----:B------:R1:W-:Y:S01]  /*bbc0*/  UTMALDG.3D.MULTICAST [UR32], [UR4], UR38, desc[UR6] ;  /* 0x00000620040073b4 */ /* 0x0003e20008011826 */
[----:B------:R1:W-:Y:S01]  /*bbd0*/  UTMALDG.3D.MULTICAST [UR24], [UR4], UR38, desc[UR6] ;  /* 0x00000618040073b4 */ /* 0x0003e20008011826 */
[----:B------:R1:W-:Y:S01]  /*bbe0*/  UTMALDG.3D.MULTICAST [UR16], [UR4], UR38, desc[UR6] ;  /* 0x00000610040073b4 */ /* 0x0003e20008011826 */
[----:B------:R1:W-:Y:S02]  /*bbf0*/  UTMALDG.3D.MULTICAST [UR8], [UR4], UR38, desc[UR6] ;  /* 0x00000608040073b4 */ /* 0x0003e40008011826 */
[----:B-1----:R-:W-:Y:S05]  /*bc00*/  @P1 BRA `(.L_x_300) ;  /* 0xfffffff800bc1947 */ /* 0x002fea000383ffff */
.L_x_297:
[----:B------:R-:W-:Y:S05]  /*bc10*/  BSYNC B1 ;  /* 0x0000000000017941 */ /* 0x000fea0003800000 */
.L_x_296:
[----:B------:R-:W-:Y:S01]  /*bc20*/  LOP3.LUT P1, RZ, R9, 0xff, RZ, 0xc0, !PT ;  /* 0x000000ff09ff7812 */ /* 0x000fe2000782c0ff */
[----:B------:R-:W-:Y:S01]  /*bc30*/  IMAD.IADD R3, R8, 0x1, R3 ;  /* 0x0000000108037824 */ /* 0x000fe200078e0203 */
[----:B------:R-:W-:Y:S01]  /*bc40*/  IADD3 R16, P2, R16, UR22, RZ ;  /* 0x0000001610107c10 */ /* 0x000fe2000ff5e0ff */
[----:B------:R-:W-:Y:S01]  /*bc50*/  ULDC.64 UR4, c[0x0][0x650] ;  /* 0x0001940000047ab9 */ /* 0x000fe20000000a00 */
[----:B------:R-:W-:Y:S01]  /*bc60*/  BSSY B1, `(.L_x_301) ;  /* 0x000006d000017945 */ /* 0x000fe20003800000 */
[----:B------:R-:W-:Y:S01]  /*bc70*/  IMAD.MOV.U32 R20, RZ, RZ, -0x1 ;  /* 0xffffffffff147424 */ /* 0x000fe200078e00ff */
[----:B------:R-:W-:Y:S01]  /*bc80*/  ISETP.GT.U32.AND P0, PT, R3, 0x3, PT ;  /* 0x000000030300780c */ /* 0x000fe20003f04070 */
[----:B------:R-:W-:Y:S01]  /*bc90*/  IMAD.MOV.U32 R21, RZ, RZ, -0x1 ;  /* 0xffffffffff157424 */ /* 0x000fe200078e00ff */
[----:B------:R-:W-:Y:S02]  /*bca0*/  SHF.R.U32.HI R4, RZ, 0x2, R3 ;  /* 0x00000002ff047819 */ /* 0x000fe40000011603 */
[----:B------:R-:W-:-:S02]  /*bcb0*/  ISETP.LT.U32.AND P0, PT, R8, 0x4, P0 ;  /* 0x000000040800780c */ /* 0x000fc40000701070 */
[----:B------:R-:W-:Y:S01]  /*bcc0*/  IADD3.X R17, R17, UR37, RZ, P2, !PT ;  /* 0x0000002511117c10 */ /* 0x000fe200097fe4ff */
[----:B------:R-:W0:Y:S01]  /*bcd0*/  @P1 S2R R6, SR_CgaCtaId ;  /* 0x0000000000061919 */ /* 0x000e220000008800 */
[----:B------:R-:W-:Y:S02]  /*bce0*/  @P1 MOV R5, 0x400 ;  /* 0x0000040000051802 */ /* 0x000fe40000000f00 */
[----:B------:R-:W-:Y:S02]  /*bcf0*/  ISETP.GE.U32.AND P2, PT, R16, UR4, PT ;  /* 0x0000000410007c0c */ /* 0x000fe4000bf46070 */
[----:B------:R-:W-:Y:S02]  /*bd00*/  LOP3.LUT R4, R4, 0x1, RZ, 0xc0, !PT ;  /* 0x0000000104047812 */ /* 0x000fe400078ec0ff */
[----:B------:R-:W-:Y:S02]  /*bd10*/  LOP3.LUT R3, R3, 0x3, RZ, 0xc0, !PT ;  /* 0x0000000303037812 */ /* 0x000fe400078ec0ff */
[----:B------:R-:W-:-:S02]  /*bd20*/  PRMT R9, RZ, 0x7610, R9 ;  /* 0x00007610ff097816 */ /* 0x000fc40000000009 */
[----:B0-----:R-:W-:Y:S01]  /*bd30*/  @P1 LEA R5, R6, R5, 0x18 ;  /* 0x0000000506051211 */ /* 0x001fe200078ec0ff */
[----:B------:R-:W-:-:S03]  /*bd40*/  IMAD.MOV.U32 R6, RZ, RZ, -0x1 ;  /* 0xffffffffff067424 */ /* 0x000fc600078e00ff */
[----:B------:R0:W-:Y:S01]  /*bd50*/  @P1 SYNCS.ARRIVE.TRANS64.A1T0 RZ, [R5+URZ+0x58], RZ ;  /* 0x000058ff05ff19a7 */ /* 0x0001e2000810003f */
[----:B------:R-:W-:-:S04]  /*bd60*/  ISETP.NE.U32.AND P1, PT, R4, 0x1, PT ;  /* 0x000000010400780c */ /* 0x000fc80003f25070 */
[----:B------:R-:W-:Y:S02]  /*bd70*/  ISETP.GT.U32.AND P1, PT, R8, 0x3, !P1 ;  /* 0x000000030800780c */ /* 0x000fe40004f24070 */
[----:B0-----:R-:W-:Y:S02]  /*bd80*/  SEL R5, RZ, 0x1, !P0 ;  /* 0x00000001ff057807 */ /* 0x001fe40004000000 */
[----:B------:R-:W-:Y:S02]  /*bd90*/  ISETP.GE.U32.AND.EX P0, PT, R17, UR5, PT, P2 ;  /* 0x0000000511007c0c */ /* 0x000fe4000bf06120 */
[----:B------:R-:W-:-:S04]  /*bda0*/  SEL R4, RZ, 0x1, !P1 ;  /* 0x00000001ff047807 */ /* 0x000fc80004800000 */
[----:B------:R-:W-:Y:S02]  /*bdb0*/  LOP3.LUT R0, R4, R0, R5, 0x96, !PT ;  /* 0x0000000004007212 */ /* 0x000fe400078e9605 */
[----:B------:R-:W-:-:S05]  /*bdc0*/  PRMT R4, RZ, 0x7610, R4 ;  /* 0x00007610ff047816 */ /* 0x000fca0000000004 */
[----:B------:R-:W-:Y:S05]  /*bdd0*/  @P0 BRA `(.L_x_302) ;  /* 0x0000000400540947 */ /* 0x000fea0003800000 */
[----:B------:R-:W0:Y:S01]  /*bde0*/  S2R R15, SR_CTAID.X ;  /* 0x00000000000f7919 */ /* 0x000e220000002500 */
[----:B------:R-:W-:Y:S01]  /*bdf0*/  ULDC.64 UR4, c[0x0][0x628] ;  /* 0x00018a0000047ab9 */ /* 0x000fe20000000a00 */
[----:B------:R-:W-:Y:S01]  /*be00*/  ULDC UR7, c[0x0][0x630] ;  /* 0x00018c0000077ab9 */ /* 0x000fe20000000800 */
[----:B------:R-:W-:Y:S01]  /*be10*/  ISETP.NE.U32.AND P0, PT, RZ, UR4, PT ;  /* 0x00000004ff007c0c */ /* 0x000fe2000bf05070 */
[----:B------:R-:W1:Y:S01]  /*be20*/  S2R R20, SR_CTAID.Y ;  /* 0x0000000000147919 */ /* 0x000e620000002600 */
[----:B------:R-:W-:Y:S01]  /*be30*/  ULDC UR8, c[0x0][0x150] ;  /* 0x0000540000087ab9 */ /* 0x000fe20000000800 */
[----:B------:R-:W-:Y:S01]  /*be40*/  IMAD.MOV.U32 R4, RZ, RZ, R16 ;  /* 0x000000ffff047224 */ /* 0x000fe200078e0010 */
[----:B------:R-:W-:Y:S01]  /*be50*/  ISETP.NE.AND.EX P0, PT, RZ, UR5, PT, P0 ;  /* 0x00000005ff007c0c */ /* 0x000fe2000bf05300 */
[----:B------:R-:W-:Y:S01]  /*be60*/  IMAD.MOV.U32 R5, RZ, RZ, R17 ;  /* 0x000000ffff057224 */ /* 0x000fe200078e0011 */
[----:B0-----:R-:W-:-:S11]  /*be70*/  I2FP.F32.U32 R22, R15 ;  /* 0x0000000f00167245 */ /* 0x001fd60000201000 */
[----:B------:R-:W-:Y:S05]  /*be80*/  @!P0 BRA `(.L_x_303) ;  /* 0x0000000000288947 */ /* 0x000fea0003800000 */
[----:B------:R-:W-:Y:S02]  /*be90*/  ULDC UR6, c[0x0][0x634] ;  /* 0x00018d0000067ab9 */ /* 0x000fe40000000800 */
[----:B------:R-:W-:-:S05]  /*bea0*/  IADD3 R5, P0, R16, UR6, RZ ;  /* 0x0000000610057c10 */ /* 0x000fca000ff1e0ff */
[----:B------:R-:W-:-:S04]  /*beb0*/  IMAD.X R21, RZ, RZ, R17, P0 ;  /* 0x000000ffff157224 */ /* 0x000fc800000e0611 */
[----:B------:R-:W-:-:S04]  /*bec0*/  IMAD.WIDE.U32 R6, R21, UR4, RZ ;  /* 0x0000000415067c25 */ /* 0x000fc8000f8e00ff */
[----:B------:R-:W-:-:S04]  /*bed0*/  IMAD.WIDE.U32 R6, P0, R5, UR5, R6 ;  /* 0x0000000505067c25 */ /* 0x000fc8000f800006 */
[----:B------:R-:W-:-:S04]  /*bee0*/  IMAD.WIDE.U32 R4, R5, UR4, RZ ;  /* 0x0000000405047c25 */ /* 0x000fc8000f8e00ff */
[----:B------:R-:W-:Y:S01]  /*bef0*/  IMAD.MOV.U32 R4, RZ, RZ, R7 ;  /* 0x000000ffff047224 */ /* 0x000fe200078e0007 */
[----:B------:R-:W-:Y:S01]  /*bf00*/  IADD3 RZ, P1, R5, R6, RZ ;  /* 0x0000000605ff7210 */ /* 0x000fe20007f3e0ff */
[----:B------:R-:W-:-:S04]  /*bf10*/  IMAD.X R5, RZ, RZ, RZ, P0 ;  /* 0x000000ffff057224 */ /* 0x000fc800000e06ff */
[----:B------:R-:W-:-:S08]  /*bf20*/  IMAD.WIDE.U32.X R4, R21, UR5, R4, P1 ;  /* 0x0000000515047c25 */ /* 0x000fd000088e0404 */
.L_x_303:
[--C-:B------:R-:W-:Y:S01]  /*bf30*/  SHF.R.U64 R14, R4, UR7, R5.reuse ;  /* 0x00000007040e7c19 */ /* 0x100fe20008001205 */
[----:B------:R-:W-:Y:S01]  /*bf40*/  FMUL R22, R22, UR8 ;  /* 0x0000000816167c20 */ /* 0x000fe20008400000 */
[----:B------:R-:W-:Y:S01]  /*bf50*/  SHF.R.U32.HI R4, RZ, UR7, R5 ;  /* 0x00000007ff047c19 */ /* 0x000fe20008011605 */
[----:B------:R-:W0:Y:S01]  /*bf60*/  LDC R6, c[0x0][0x144] ;  /* 0x00005100ff067b82 */ /* 0x000e220000000800 */
[----:B------:R-:W-:Y:S01]  /*bf70*/  IADD3 R5, P0, RZ, -R14, RZ ;  /* 0x8000000eff057210 */ /* 0x000fe20007f1e0ff */
[----:B------:R-:W-:Y:S01]  /*bf80*/  ULDC UR6, c[0x0][0x154] ;  /* 0x0000550000067ab9 */ /* 0x000fe20000000800 */
[----:B-1----:R-:W-:Y:S01]  /*bf90*/  I2FP.F32.U32 R7, R20 ;  /* 0x0000001400077245 */ /* 0x002fe20000201000 */
[----:B------:R-:W1:Y:S01]  /*bfa0*/  F2I.U32.TRUNC.NTZ R22, R22 ;  /* 0x0000001600167305 */ /* 0x000e62000020f000 */
[----:B------:R-:W-:Y:S01]  /*bfb0*/  ULDC.64 UR4, c[0x0][0x620] ;  /* 0x0001880000047ab9 */ /* 0x000fe20000000a00 */
[----:B------:R-:W-:Y:S01]  /*bfc0*/  IMAD.X R4, RZ, RZ, ~R4, P0 ;  /* 0x000000ffff047224 */ /* 0x000fe200000e0e04 */
[----:B------:R-:W-:Y:S01]  /*bfd0*/  ISETP.NE.AND P2, PT, R2, 0x1, PT ;  /* 0x000000010200780c */ /* 0x000fe20003f45270 */
[----:B------:R-:W-:Y:S01]  /*bfe0*/  FMUL R23, R7, UR6 ;  /* 0x0000000607177c20 */ /* 0x000fe20008400000 */
[----:B------:R-:W2:Y:S01]  /*bff0*/  LDC R25, c[0x0][0x148] ;  /* 0x00005200ff197b82 */ /* 0x000ea20000000800 */
[----:B------:R-:W-:Y:S01]  /*c000*/  IMAD R4, R4, UR4, RZ ;  /* 0x0000000404047c24 */ /* 0x000fe2000f8e02ff */
[----:B------:R-:W-:-:S02]  /*c010*/  ULDC.64 UR6, c[0x0][0x640] ;  /* 0x0001900000067ab9 */ /* 0x000fc40000000a00 */
[----:B------:R-:W-:Y:S01]  /*c020*/  ISETP.NE.U32.AND P0, PT, RZ, UR6, PT ;  /* 0x00000006ff007c0c */ /* 0x000fe2000bf05070 */
[----:B------:R-:W3:Y:S01]  /*c030*/  F2I.U32.TRUNC.NTZ R23, R23 ;  /* 0x0000001700177305 */ /* 0x000ee2000020f000 */
[C---:B------:R-:W-:Y:S02]  /*c040*/  IMAD R7, R5.reuse, UR5, R4 ;  /* 0x0000000505077c24 */ /* 0x040fe4000f8e0204 */
[----:B------:R-:W-:Y:S01]  /*c050*/  IMAD.WIDE.U32 R4, R5, UR4, R16 ;  /* 0x0000000405047c25 */ /* 0x000fe2000f8e0010 */
[----:B------:R-:W-:Y:S01]  /*c060*/  ULDC UR4, c[0x0][0x618] ;  /* 0x0001860000047ab9 */ /* 0x000fe20000000800 */
[----:B------:R-:W-:Y:S02]  /*c070*/  ISETP.NE.AND.EX P0, PT, RZ, UR7, PT, P0 ;  /* 0x00000007ff007c0c */ /* 0x000fe4000bf05300 */
[----:B------:R-:W-:Y:S02]  /*c080*/  IMAD.IADD R5, R5, 0x1, R7 ;  /* 0x0000000105057824 */ /* 0x000fe400078e0207 */
[----:B-1----:R-:W-:-:S03]  /*c090*/  IMAD.MOV R22, RZ, RZ, -R22 ;  /* 0x000000ffff167224 */ /* 0x002fc600078e0a16 */
[----:B------:R-:W-:Y:S01]  /*c0a0*/  SHF.R.U64 R21, R4, UR4, R5 ;  /* 0x0000000404157c19 */ /* 0x000fe20008001205 */
[----:B0-----:R-:W-:Y:S01]  /*c0b0*/  IMAD R15, R6, R22, R15 ;  /* 0x00000016060f7224 */ /* 0x001fe200078e020f */
[----:B------:R-:W-:Y:S01]  /*c0c0*/  SHF.R.U32.HI R4, RZ, UR4, R5 ;  /* 0x00000004ff047c19 */ /* 0x000fe20008011605 */
[----:B------:R-:W-:Y:S01]  /*c0d0*/  ULDC UR4, c[0x0][0x608] ;  /* 0x0001820000047ab9 */ /* 0x000fe20000000800 */
[----:B---3--:R-:W-:Y:S02]  /*c0e0*/  IMAD.MOV R6, RZ, RZ, -R23 ;  /* 0x000000ffff067224 */ /* 0x008fe400078e0a17 */
[--C-:B------:R-:W-:Y:S02]  /*c0f0*/  SHF.R.U64 R22, R21, UR4, R4.reuse ;  /* 0x0000000415167c19 */ /* 0x100fe40008001204 */
[----:B------:R-:W-:Y:S01]  /*c100*/  SHF.R.U32.HI R5, RZ, UR4, R4 ;  /* 0x00000004ff057c19 */ /* 0x000fe20008011604 */
[----:B------:R-:W-:Y:S01]  /*c110*/  ULDC UR4, c[0x0][0x658] ;  /* 0x0001960000047ab9 */ /* 0x000fe20000000800 */
[----:B--2---:R-:W-:-:S02]  /*c120*/  @P2 IMAD R15, R25, R6, R20 ;  /* 0x00000006190f2224 */ /* 0x004fc400078e0214 */
[--C-:B------:R-:W-:Y:S02]  /*c130*/  SHF.R.U64 R20, R22, UR4, R5.reuse ;  /* 0x0000000416147c19 */ /* 0x100fe40008001205 */
[----:B------:R-:W-:-:S03]  /*c140*/  SHF.R.U32.HI R23, RZ, UR4, R5 ;  /* 0x00000004ff177c19 */ /* 0x000fc60008011605 */
[----:B------:R-:W-:Y:S02]  /*c150*/  IMAD.MOV.U32 R6, RZ, RZ, R20 ;  /* 0x000000ffff067224 */ /* 0x000fe400078e0014 */
[----:B------:R-:W-:Y:S01]  /*c160*/  IMAD.MOV.U32 R5, RZ, RZ, R23 ;  /* 0x000000ffff057224 */ /* 0x000fe200078e0017 */
[----:B------:R-:W-:Y:S06]  /*c170*/  @!P0 BRA `(.L_x_304) ;  /* 0x00000000002c8947 */ /* 0x000fec0003800000 */
        /* <DEDUP_REMOVED lines=9> */
[----:B------:R-:W-:-:S04]  /*c210*/  IMAD.WIDE.U32.X R4, R23, UR7, R4, P1 ;  /* 0x0000000717047c25 */ /* 0x000fc800088e0404 */
[----:B------:R-:W-:-:S07]  /*c220*/  IMAD.MOV.U32 R6, RZ, RZ, R4 ;  /* 0x000000ffff067224 */ /* 0x000fce00078e0004 */
.L_x_304:
[----:B------:R-:W-:Y:S01]  /*c230*/  ULDC UR4, c[0x0][0x648] ;  /* 0x0001920000047ab9 */ /* 0x000fe20000000800 */
[----:B------:R-:W-:Y:S01]  /*c240*/  LOP3.LUT R4, R22, UR29, RZ, 0xc0, !PT ;  /* 0x0000001d16047c12 */ /* 0x000fe2000f8ec0ff */
[----:B------:R-:W-:Y:S01]  /*c250*/  ULDC UR5, c[0x0][0x610] ;  /* 0x0001840000057ab9 */ /* 0x000fe20000000800 */
[----:B------:R-:W-:Y:S01]  /*c260*/  SHF.R.U64 R5, R6, UR4, R5 ;  /* 0x0000000406057c19 */ /* 0x000fe20008001205 */
[----:B------:R-:W-:Y:S01]  /*c270*/  ULDC UR4, c[0x0][0x638] ;  /* 0x00018e0000047ab9 */ /* 0x000fe20000000800 */
[----:B------:R-:W-:Y:S01]  /*c280*/  LOP3.LUT R21, R21, UR13, RZ, 0xc0, !PT ;  /* 0x0000000d15157c12 */ /* 0x000fe2000f8ec0ff */
[----:B------:R-:W-:Y:S02]  /*c290*/  IMAD.MOV.U32 R6, RZ, RZ, R14 ;  /* 0x000000ffff067224 */ /* 0x000fe400078e000e */
[----:B------:R-:W-:Y:S02]  /*c2a0*/  IMAD.MOV R7, RZ, RZ, -R5 ;  /* 0x000000ffff077224 */ /* 0x000fe400078e0a05 */
[----:B------:R-:W-:-:S02]  /*c2b0*/  IMAD R4, R5, UR21, R4 ;  /* 0x0000001505047c24 */ /* 0x000fc4000f8e0204 */
[----:B------:R-:W-:Y:S01]  /*c2c0*/  IMAD R20, R7, UR4, R20 ;  /* 0x0000000407147c24 */ /* 0x000fe2000f8e0214 */
[----:B------:R-:W-:Y:S01]  /*c2d0*/  ULDC UR4, c[0x0][0x600] ;  /* 0x0001800000047ab9 */ /* 0x000fe20000000800 */
[----:B------:R-:W-:Y:S02]  /*c2e0*/  IMAD R15, R4, UR5, R15 ;  /* 0x00000005040f7c24 */ /* 0x000fe4000f8e020f */
[----:B------:R-:W-:Y:S02]  /*c2f0*/  IMAD R20, R20, UR4, R21 ;  /* 0x0000000414147c24 */ /* 0x000fe4000f8e0215 */
[----:B------:R-:W-:-:S03]  /*c300*/  IMAD.MOV.U32 R4, RZ, RZ, 0x1 ;  /* 0x00000001ff047424 */ /* 0x000fc600078e00ff */
[----:B------:R-:W-:Y:S02]  /*c310*/  SEL R21, R20, R15, !P2 ;  /* 0x0000000f14157207 */ /* 0x000fe40005000000 */
[----:B------:R-:W-:-:S07]  /*c320*/  SEL R20, R15, R20, !P2 ;  /* 0x000000140f147207 */ /* 0x000fce0005000000 */
.L_x_302:
[----:B------:R-:W-:Y:S05]  /*c330*/  BSYNC B1 ;  /* 0x0000000000017941 */ /* 0x000fea0003800000 */
.L_x_301:
[----:B------:R-:W-:-:S13]  /*c340*/  LOP3.LUT P0, RZ, R4, 0xff, RZ, 0xc0, !PT ;  /* 0x000000ff04ff7812 */ /* 0x000fda000780c0ff */
[----:B------:R-:W-:Y:S05]  /*c350*/  @P0 BRA `(.L_x_305) ;  /* 0xfffffff000b40947 */ /* 0x000fea000383ffff */
[----:B------:R-:W-:Y:S05]  /*c360*/  BSYNC B0 ;  /* 0x0000000000007941 */ /* 0x000fea0003800000 */
.L_x_294:
[----:B------:R-:W-:-:S03]  /*c370*/  UMOV UR4, 0xffffffff ;  /* 0xffffffff00047882 */ /* 0x000fc60000000000 */
[----:B------:R-:W-:Y:S05]  /*c380*/  BRA.DIV UR4, `(.L_x_306) ;  /* 0x0000000604147947 */ /* 0x000fea000b800000 */
[----:B------:R-:W-:-:S13]  /*c390*/  ELECT P6, URZ, PT ;  /* 0x00000000003f782f */ /* 0x000fda00038c0000 */
.L_x_320:
[----:B------:R-:W-:Y:S04]  /*c3a0*/  BSSY B0, `(.L_x_307) ;  /* 0x000002b000007945 */ /* 0x000fe80003800000 */
[----:B------:R-:W-:Y:S05]  /*c3b0*/  @!P6 BRA `(.L_x_308) ;  /* 0x0000000000a4e947 */ /* 0x000fea0003800000 */
[----:B------:R-:W-:-:S04]  /*c3c0*/  LOP3.LUT R19, R19, 0x2, RZ, 0xfc, !PT ;  /* 0x0000000213137812 */ /* 0x000fc800078efcff */
[----:B------:R-:W-:-:S13]  /*c3d0*/  ISETP.NE.AND P0, PT, R19, 0x3, PT ;  /* 0x000000031300780c */ /* 0x000fda0003f05270 */
[----:B------:R-:W-:Y:S05]  /*c3e0*/  @!P0 BRA `(.L_x_309) ;  /* 0x0000000000048947 */ /* 0x000fea0003800000 */
[----:B------:R-:W-:Y:S01]  /*c3f0*/  BPT.TRAP 0x1 ;  /* 0x000000040000795c */ /* 0x000fe20000300000 */
.L_x_309:
[----:B------:R-:W0:Y:S01]  /*c400*/  S2R R5, SR_CgaCtaId ;  /* 0x0000000000057919 */ /* 0x000e220000008800 */
[----:B------:R-:W-:Y:S02]  /*c410*/  MOV R2, 0x400 ;  /* 0x0000040000027802 */ /* 0x000fe40000000f00 */
[----:B------:R-:W-:Y:S02]  /*c420*/  SHF.L.U32 R4, R0, 0x1f, RZ ;  /* 0x0000001f00047819 */ /* 0x000fe400000006ff */
[----:B0-----:R-:W-:-:S05]  /*c430*/  LEA R2, R5, R2, 0x18 ;  /* 0x0000000205027211 */ /* 0x001fca00078ec0ff */
[----:B------:R-:W-:-:S04]  /*c440*/  VIADD R2, R2, 0x20 ;  /* 0x0000002002027836 */ /* 0x000fc80000000000 */
[C---:B------:R-:W-:Y:S02]  /*c450*/  IMAD R7, R3.reuse, 0x8, R2 ;  /* 0x0000000803077824 */ /* 0x040fe400078e0202 */
[----:B------:R-:W-:Y:S02]  /*c460*/  VIADD R3, R3, 0x1 ;  /* 0x0000000103037836 */ /* 0x000fe40000000000 */
[----:B------:R-:W0:Y:S03]  /*c470*/  SYNCS.PHASECHK.TRANS64.TRYWAIT P0, [R7+URZ], R4 ;  /* 0x00000004070075a7 */ /* 0x000e26000800017f */
[----:B------:R-:W-:-:S04]  /*c480*/  ISETP.NE.AND P1, PT, R3, 0x4, PT ;  /* 0x000000040300780c */ /* 0x000fc80003f25270 */
[----:B------:R-:W-:Y:S02]  /*c490*/  SEL R5, RZ, 0x1, P1 ;  /* 0x00000001ff057807 */ /* 0x000fe40000800000 */
[----:B------:R-:W-:Y:S02]  /*c4a0*/  SEL R3, R3, RZ, P1 ;  /* 0x000000ff03037207 */ /* 0x000fe40000800000 */
[----:B------:R-:W-:-:S03]  /*c4b0*/  LOP3.LUT R6, R0, R5, RZ, 0x3c, !PT ;  /* 0x0000000500067212 */ /* 0x000fc600078e3cff */
[----:B------:R-:W-:Y:S01]  /*c4c0*/  IMAD R8, R3, 0x8, R2 ;  /* 0x0000000803087824 */ /* 0x000fe200078e0202 */
[----:B------:R-:W-:Y:S01]  /*c4d0*/  SHF.L.U32 R5, R6, 0x1f, RZ ;  /* 0x0000001f06057819 */ /* 0x000fe200000006ff */
[----:B0-----:R-:W-:Y:S06]  /*c4e0*/  @!P0 BRA `(.L_x_310) ;  /* 0x0000000000dc8947 */ /* 0x001fec0003800000 */
.L_x_321:
[----:B------:R-:W1:Y:S01]  /*c4f0*/  SYNCS.PHASECHK.TRANS64.TRYWAIT P0, [R8+URZ], R5 ;  /* 0x00000005080075a7 */ /* 0x000e62000800017f */
[----:B------:R-:W-:-:S05]  /*c500*/  VIADD R0, R3, 0x1 ;  /* 0x0000000103007836 */ /* 0x000fca0000000000 */
[----:B------:R-:W-:-:S04]  /*c510*/  ISETP.NE.AND P1, PT, R0, 0x4, PT ;  /* 0x000000040000780c */ /* 0x000fc80003f25270 */
[----:B------:R-:W-:Y:S02]  /*c520*/  SEL R3, RZ, 0x1, P1 ;  /* 0x00000001ff037807 */ /* 0x000fe40000800000 */
[----:B0-----:R-:W-:Y:S02]  /*c530*/  SEL R7, R0, RZ, P1 ;  /* 0x000000ff00077207 */ /* 0x001fe40000800000 */
[----:B------:R-:W-:-:S03]  /*c540*/  LOP3.LUT R9, R6, R3, RZ, 0x3c, !PT ;  /* 0x0000000306097212 */ /* 0x000fc600078e3cff */
[----:B------:R-:W-:Y:S01]  /*c550*/  IMAD R11, R7, 0x8, R2 ;  /* 0x00000008070b7824 */ /* 0x000fe200078e0202 */
[----:B------:R-:W-:Y:S01]  /*c560*/  SHF.L.U32 R6, R9, 0x1f, RZ ;  /* 0x0000001f09067819 */ /* 0x000fe200000006ff */
[----:B-1----:R-:W-:Y:S06]  /*c570*/  @!P0 BRA `(.L_x_311) ;  /* 0x0000000000cc8947 */ /* 0x002fec0003800000 */
.L_x_322:
[----:B------:R-:W1:Y:S01]  /*c580*/  SYNCS.PHASECHK.TRANS64.TRYWAIT P0, [R11+URZ], R6 ;  /* 0x000000060b0075a7 */ /* 0x000e62000800017f */
[----:B------:R-:W-:-:S05]  /*c590*/  VIADD R0, R7, 0x1 ;  /* 0x0000000107007836 */ /* 0x000fca0000000000 */
[----:B------:R-:W-:-:S04]  /*c5a0*/  ISETP.NE.AND P1, PT, R0, 0x4, PT ;  /* 0x000000040000780c */ /* 0x000fc80003f25270 */
[----:B------:R-:W-:Y:S02]  /*c5b0*/  SEL R4, RZ, 0x1, P1 ;  /* 0x00000001ff047807 */ /* 0x000fe40000800000 */
[----:B------:R-:W-:Y:S02]  /*c5c0*/  SEL R3, R0, RZ, P1 ;  /* 0x000000ff00037207 */ /* 0x000fe40000800000 */
[----:B------:R-:W-:Y:S01]  /*c5d0*/  LOP3.LUT R0, R9, R4, RZ, 0x3c, !PT ;  /* 0x0000000409007212 */ /* 0x000fe200078e3cff */
[----:B-1----:R-:W-:Y:S06]  /*c5e0*/  @!P0 BRA `(.L_x_312) ;  /* 0x0000000000c48947 */ /* 0x002fec0003800000 */
.L_x_323:
[----:B------:R-:W-:Y:S01]  /*c5f0*/  IMAD R3, R3, 0x8, R2 ;  /* 0x0000000803037824 */ /* 0x000fe200078e0202 */
[----:B------:R-:W-:-:S07]  /*c600*/  SHF.L.U32 R0, R0, 0x1f, RZ ;  /* 0x0000001f00007819 */ /* 0x000fce00000006ff */
.L_x_313:
[----:B--2---:R2:W3:Y:S02]  /*c610*/  SYNCS.PHASECHK.TRANS64.TRYWAIT P0, [R3+URZ], R0 ;  /* 0x00000000030075a7 */ /* 0x0044e4000800017f */
[----:B---3--:R-:W-:Y:S05]  /*c620*/  @!P0 NANOSLEEP.SYNCS 0x989680 ;  /* 0x009896800000895d */ /* 0x008fea0003900000 */
[----:B------:R-:W3:Y:S02]  /*c630*/  @!P0 SYNCS.PHASECHK.TRANS64 P0, [R3+URZ], R0 ;  /* 0x00000000030085a7 */ /* 0x000ee4000800007f */
[----:B---3--:R-:W-:Y:S05]  /*c640*/  @!P0 BRA `(.L_x_313) ;  /* 0xfffffffc00f08947 */ /* 0x008fea000383ffff */
.L_x_308:
[----:B------:R-:W-:Y:S05]  /*c650*/  BSYNC B0 ;  /* 0x0000000000007941 */ /* 0x000fea0003800000 */
.L_x_307:
[----:B------:R-:W-:Y:S05]  /*c660*/  EXIT ;  /* 0x000000000000794d */ /* 0x000fea0003800000 */
.L_x_21:
[----:B---3--:R3:W4:Y:S02]  /*c670*/  SYNCS.PHASECHK.TRANS64.TRYWAIT P1, [R3+URZ], R0 ;  /* 0x00000000030075a7 */ /* 0x008724000802017f */
[----:B----4-:R-:W-:Y:S05]  /*c680*/  @!P1 NANOSLEEP.SYNCS 0x989680 ;  /* 0x009896800000995d */ /* 0x010fea0003900000 */
[----:B------:R-:W4:Y:S02]  /*c690*/  @!P1 SYNCS.PHASECHK.TRANS64 P1, [R3+URZ], R0 ;  /* 0x00000000030095a7 */ /* 0x000f24000802007f */
[----:B----4-:R-:W-:Y:S05]  /*c6a0*/  @!P1 BRA `(.L_x_21) ;  /* 0xfffffffc00f09947 */ /* 0x010fea000383ffff */
[----:B------:R-:W-:Y:S05]  /*c6b0*/  BRA `(.L_x_20) ;  /* 0xffffff4c00987947 */ /* 0x000fea000383ffff */
.L_x_26:
[----:B-1----:R1:W2:Y:S02]  /*c6c0*/  SYNCS.PHASECHK.TRANS64.TRYWAIT P1, [R5+URZ], R4 ;  /* 0x00000004050075a7 */ /* 0x0022a4000802017f */
[----:B--2---:R-:W-:Y:S05]  /*c6d0*/  @!P1 NANOSLEEP.SYNCS 0x989680 ;  /* 0x009896800000995d */ /* 0x004fea0003900000 */
[----:B------:R-:W2:Y:S02]  /*c6e0*/  @!P1 SYNCS.PHASECHK.TRANS64 P1, [R5+URZ], R4 ;  /* 0x00000004050095a7 */ /* 0x000ea4000802007f */
[----:B--2---:R-:W-:Y:S05]  /*c6f0*/  @!P1 BRA `(.L_x_26) ;  /* 0xfffffffc00f09947 */ /* 0x004fea000383ffff */
[----:B------:R-:W-:Y:S05]  /*c700*/  BRA `(.L_x_25) ;  /* 0xffffff5800107947 */ /* 0x000fea000383ffff */
.L_x_295:
[----:B------:R-:W-:Y:S01]  /*c710*/  BSSY B1, `(.L_x_314) ;  /* 0x0000006000017945 */ /* 0x000fe20003800000 */
[----:B------:R-:W-:-:S07]  /*c720*/  IMAD.MOV.U32 R15, RZ, RZ, -0x1 ;  /* 0xffffffffff0f7424 */ /* 0x000fce00078e00ff */
[----:B------:R-:W-:Y:S05]  /*c730*/  WARPSYNC.COLLECTIVE R15, `(.L_x_315) ;  /* 0x000000000f0c7348 */ /* 0x000fea0003c00000 */
[----:B------:R-:W-:Y:S02]  /*c740*/  ELECT P6, UR62, PT ;  /* 0x00000000003e782f */ /* 0x000fe400038c0000 */
[----:B------:R-:W-:Y:S01]  /*c750*/  MOV R14, UR62 ;  /* 0x0000003e000e7c02 */ /* 0x000fe20008000f00 */
[----:B------:R-:W-:Y:S10]  /*c760*/  ENDCOLLECTIVE ;  /* 0x000000000000791b */ /* 0x000ff40003800000 */
.L_x_315:
[----:B------:R-:W-:Y:S05]  /*c770*/  BSYNC B1 ;  /* 0x0000000000017941 */ /* 0x000fea0003800000 */
.L_x_314:
[----:B------:R-:W-:Y:S05]  /*c780*/  BRA `(.L_x_316) ;  /* 0xffffffec00b47947 */ /* 0x000fea000383ffff */
.L_x_298:
[----:B0-----:R0:W1:Y:S02]  /*c790*/  SYNCS.PHASECHK.TRANS64.TRYWAIT P0, [R20+URZ+0x20], R7 ;  /* 0x00002007140075a7 */ /* 0x001064000800017f */
[----:B-1----:R-:W-:Y:S05]  /*c7a0*/  @!P0 NANOSLEEP.SYNCS 0x989680 ;  /* 0x009896800000895d */ /* 0x002fea0003900000 */
[----:B------:R-:W1:Y:S02]  /*c7b0*/  @!P0 SYNCS.PHASECHK.TRANS64 P0, [R20+URZ+0x20], R7 ;  /* 0x00002007140085a7 */ /* 0x000e64000800007f */
[----:B-1----:R-:W-:Y:S05]  /*c7c0*/  @!P0 BRA `(.L_x_298) ;  /* 0xfffffffc00f08947 */ /* 0x002fea000383ffff */
[----:B------:R-:W-:Y:S05]  /*c7d0*/  BRA `(.L_x_317) ;  /* 0xffffffec00ec7947 */ /* 0x000fea000383ffff */
.L_x_306:
[----:B------:R-:W-:Y:S01]  /*c7e0*/  BSSY B0, `(.L_x_318) ;  /* 0x0000006000007945 */ /* 0x000fe20003800000 */
[----:B------:R-:W-:-:S07]  /*c7f0*/  IMAD.MOV.U32 R15, RZ, RZ, -0x1 ;  /* 0xffffffffff0f7424 */ /* 0x000fce00078e00ff */
[----:B------:R-:W-:Y:S05]  /*c800*/  WARPSYNC.COLLECTIVE R15, `(.L_x_319) ;  /* 0x000000000f0c7348 */ /* 0x000fea0003c00000 */
[----:B------:R-:W-:Y:S02]  /*c810*/  ELECT P6, UR62, PT ;  /* 0x00000000003e782f */ /* 0x000fe400038c0000 */
[----:B------:R-:W-:Y:S01]  /*c820*/  MOV R14, UR62 ;  /* 0x0000003e000e7c02 */ /* 0x000fe20008000f00 */
[----:B------:R-:W-:Y:S10]  /*c830*/  ENDCOLLECTIVE ;  /* 0x000000000000791b */ /* 0x000ff40003800000 */
.L_x_319:
[----:B------:R-:W-:Y:S05]  /*c840*/  BSYNC B0 ;  /* 0x0000000000007941 */ /* 0x000fea0003800000 */
.L_x_318:
[----:B------:R-:W-:Y:S05]  /*c850*/  BRA `(.L_x_320) ;  /* 0xfffffff800d07947 */ /* 0x000fea000383ffff */
.L_x_310:
[----:B0-----:R0:W1:Y:S02]  /*c860*/  SYNCS.PHASECHK.TRANS64.TRYWAIT P0, [R7+URZ], R4 ;  /* 0x00000004070075a7 */ /* 0x001064000800017f */
[----:B-1----:R-:W-:Y:S05]  /*c870*/  @!P0 NANOSLEEP.SYNCS 0x989680 ;  /* 0x009896800000895d */ /* 0x002fea0003900000 */
[----:B------:R-:W1:Y:S02]  /*c880*/  @!P0 SYNCS.PHASECHK.TRANS64 P0, [R7+URZ], R4 ;  /* 0x00000004070085a7 */ /* 0x000e64000800007f */
[----:B-1----:R-:W-:Y:S05]  /*c890*/  @!P0 BRA `(.L_x_310) ;  /* 0xfffffffc00f08947 */ /* 0x002fea000383ffff */
[----:B------:R-:W-:Y:S05]  /*c8a0*/  BRA `(.L_x_321) ;  /* 0xfffffffc00107947 */ /* 0x000fea000383ffff */
.L_x_311:
[----:B0-----:R0:W1:Y:S02]  /*c8b0*/  SYNCS.PHASECHK.TRANS64.TRYWAIT P0, [R8+URZ], R5 ;  /* 0x00000005080075a7 */ /* 0x001064000800017f */
[----:B-1----:R-:W-:Y:S05]  /*c8c0*/  @!P0 NANOSLEEP.SYNCS 0x989680 ;  /* 0x009896800000895d */ /* 0x002fea0003900000 */
[----:B------:R-:W1:Y:S02]  /*c8d0*/  @!P0 SYNCS.PHASECHK.TRANS64 P0, [R8+URZ], R5 ;  /* 0x00000005080085a7 */ /* 0x000e64000800007f */
[----:B-1----:R-:W-:Y:S05]  /*c8e0*/  @!P0 BRA `(.L_x_311) ;  /* 0xfffffffc00f08947 */ /* 0x002fea000383ffff */
[----:B------:R-:W-:Y:S05]  /*c8f0*/  BRA `(.L_x_322) ;  /* 0xfffffffc00207947 */ /* 0x000fea000383ffff */
.L_x_312:
[----:B-1----:R1:W2:Y:S02]  /*c900*/  SYNCS.PHASECHK.TRANS64.TRYWAIT P0, [R11+URZ], R6 ;  /* 0x000000060b0075a7 */ /* 0x0022a4000800017f */
[----:B--2---:R-:W-:Y:S05]  /*c910*/  @!P0 NANOSLEEP.SYNCS 0x989680 ;  /* 0x009896800000895d */ /* 0x004fea0003900000 */
[----:B------:R-:W2:Y:S02]  /*c920*/  @!P0 SYNCS.PHASECHK.TRANS64 P0, [R11+URZ], R6 ;  /* 0x000000060b0085a7 */ /* 0x000ea4000800007f */
[----:B--2---:R-:W-:Y:S05]  /*c930*/  @!P0 BRA `(.L_x_312) ;  /* 0xfffffffc00f08947 */ /* 0x004fea000383ffff */
[----:B------:R-:W-:Y:S05]  /*c940*/  BRA `(.L_x_323) ;  /* 0xfffffffc00287947 */ /* 0x000fea000383ffff */
.L_x_324:
[----:B------:R-:W-:-:S00]  /*c950*/  BRA `(.L_x_324) ;  /* 0xfffffffc00fc7947 */ /* 0x000fc0000383ffff */
[----:B------:R-:W-:-:S00]  /*c960*/  NOP ;  /* 0x0000000000007918 */ /* 0x000fc00000000000 */
        /* <DEDUP_REMOVED lines=9> */
.L_x_325:


//--------------------- .nv.global.init           --------------------------
	.section	.nv.global.init,"aw",@progbits
.nv.global.init:
	.type		$str$22,@object
	.size		$str$22,($str$23 - $str$22)
$str$22:
        /*0000*/ 	.byte	0x6b, 0x5f, 0x74, 0x69, 0x6c, 0x65, 0x5f, 0x63, 0x6f, 0x75, 0x6e, 0x74, 0x20, 0x3e, 0x3d, 0x20
        /*0010*/ 	.byte	0x31, 0x00
	.type		$str$23,@object
	.size		$str$23,(__unnamed_1 - $str$23)
$str$23:
        /*0012*/ 	.byte	0x2f, 0x74, 0x6d, 0x70, 0x2f, 0x63, 0x75, 0x74, 0x6c, 0x61, 0x73, 0x73, 0x5f, 0x73, 0x77, 0x65
        /*0022*/ 	.byte	0x65, 0x70, 0x5f, 0x73, 0x72, 0x63, 0x2f, 0x69, 0x6e, 0x63, 0x6c, 0x75, 0x64, 0x65, 0x2f, 0x63
        /*0032*/ 	.byte	0x75, 0x74, 0x6c, 0x61, 0x73, 0x73, 0x2f, 0x67, 0x65, 0x6d, 0x6d, 0x2f, 0x63, 0x6f, 0x6c, 0x6c
        /*0042*/ 	.byte	0x65, 0x63, 0x74, 0x69, 0x76, 0x65, 0x2f, 0x73, 0x6d, 0x39, 0x30, 0x5f, 0x6d, 0x6d, 0x61, 0x5f
        /*0052*/ 	.byte	0x74, 0x6d, 0x61, 0x5f, 0x67, 0x6d, 0x6d, 0x61, 0x5f, 0x73, 0x73, 0x5f, 0x77, 0x61, 0x72, 0x70
        /*0062*/ 	.byte	0x73, 0x70, 0x65, 0x63, 0x69, 0x61, 0x6c, 0x69, 0x7a, 0x65, 0x64, 0x2e, 0x68, 0x70, 0x70, 0x00
	.type		__unnamed_1,@object
	.size		__unnamed_1,(.L_0 - __unnamed_1)
__unnamed_1:
        /*0072*/ 	.byte	0x76, 0x6f, 0x69, 0x64, 0x20, 0x63, 0x75, 0x74, 0x6c, 0x61, 0x73, 0x73, 0x3a, 0x3a, 0x67, 0x65
        /* <DEDUP_REMOVED lines=177> */
        /*0b92*/ 	.byte	0x3a, 0x69, 0x64, 0x65, 0x6e, 0x74, 0x69, 0x74, 0x79, 0x5d, 0x00
.L_0:


//--------------------- .nv.shared._ZN7cutlass13device_kernelINS_4gemm6kernel13GemmUniversalIN4cute5tupleIJiiiiEEENS1_10collective13CollectiveMmaINS1_34MainloopSm90TmaGmmaWarpSpecializedILi4ENS5_IJNS4_1CILi2EEENSA_ILi1EEESC_EEENS1_35KernelTmaWarpSpecializedCooperativeEEENS5_IJNSA_ILi128EEENSA_ILi256EEESG_EEENS_10tfloat32_tENS5_IJlSC_lEEESJ_SK_NS4_8TiledMMAINS4_8MMA_AtomIJNS4_4SM904GMMA30MMA_64x256x8_F32TF32TF32_SS_TNILNSO_7ScaleInE1ELSQ_1EEEEEENS4_6LayoutISD_NS5_IJSC_NSA_ILi0EEESU_EEEEENS5_IJNS4_10UnderscoreESX_SX_EEEEENS4_13SM90_TMA_LOADENS4_14ComposedLayoutINS4_7SwizzleILi3ELi4ELi3EEENS4_18smem_ptr_flag_bitsILi32EEENST_INS5_IJNSA_ILi8EEENSA_ILi32EEEEEENS5_IJS17_SC_EEEEEEEvNS4_8identityENS4_23SM90_TMA_LOAD_MULTICASTES1B_vS1C_EENS_8epilogue10collective6detail29Sm90TmaWarpSpecializedAdapterINS1G_15DefaultEpilogueISJ_SK_SK_NS1F_6thread17LinearCombinationISJ_Li1EffLNS1K_9ScaleType4KindE0ELNS_15FloatRoundStyleE2ESJ_EENS1_15EpilogueDefaultEEEEEvvEEEEvNT_6ParamsE --------------------------
	.section	.nv.shared._ZN7cutlass13device_kernelINS_4gemm6kernel13GemmUniversalIN4cute5tupleIJiiiiEEENS1_10collective13CollectiveMmaINS1_34MainloopSm90TmaGmmaWarpSpecializedILi4ENS5_IJNS4_1CILi2EEENSA_ILi1EEESC_EEENS1_35KernelTmaWarpSpecializedCooperativeEEENS5_IJNSA_ILi128EEENSA_ILi256EEESG_EEENS_10tfloat32_tENS5_IJlSC_lEEESJ_SK_NS4_8TiledMMAINS4_8MMA_AtomIJNS4_4SM904GMMA30MMA_64x256x8_F32TF32TF32_SS_TNILNSO_7ScaleInE1ELSQ_1EEEEEENS4_6LayoutISD_NS5_IJSC_NSA_ILi0EEESU_EEEEENS5_IJNS4_10UnderscoreESX_SX_EEEEENS4_13SM90_TMA_LOADENS4_14ComposedLayoutINS4_7SwizzleILi3ELi4ELi3EEENS4_18smem_ptr_flag_bitsILi32EEENST_INS5_IJNSA_ILi8EEENSA_ILi32EEEEEENS5_IJS17_SC_EEEEEEEvNS4_8identityENS4_23SM90_TMA_LOAD_MULTICASTES1B_vS1C_EENS_8epilogue10collective6detail29Sm90TmaWarpSpecializedAdapterINS1G_15DefaultEpilogueISJ_SK_SK_NS1F_6thread17LinearCombinationISJ_Li1EffLNS1K_9ScaleType4KindE0ELNS_15FloatRoundStyleE2ESJ_EENS1_15EpilogueDefaultEEEEEvvEEEEvNT_6ParamsE,"aw",@nobits
	.sectionflags	@""
	.align	16
	.zero		1024


//--------------------- .nv.shared.reserved.0     --------------------------
	.section	.nv.shared.reserved.0,"aw",@nobits
	.weak		__nv_reservedSMEM_offset_0_alias
	.size		__nv_reservedSMEM_offset_0_alias, 0, 0
	.other		__nv_reservedSMEM_offset_0_alias,@"STO_CUDA_RESERVED_SHARED STV_DEFAULT"
__nv_reservedSMEM_offset_0_alias:
	.zero		0


//--------------------- .nv.global                --------------------------
	.section	.nv.global,"aw",@nobits
.nv.global:
	.type		_ZN39_INTERNAL_c1e01316_4_k_cu_13573d48_69134cute1_E,@object
	.size		_ZN39_INTERNAL_c1e01316_4_k_cu_13573d48_69134cute1_E,(_ZN39_INTERNAL_c1e01316_4_k_cu_13573d48_69134cuda3std3__45__cpo6cbeginE - _ZN39_INTERNAL_c1e01316_4_k_cu_13573d48_69134cute1_E)
_ZN39_INTERNAL_c1e01316_4_k_cu_13573d48_69134cute1_E:
	.zero		1
	.type		_ZN39_INTERNAL_c1e01316_4_k_cu_13573d48_69134cuda3std3__45__cpo6cbeginE,@object
	.size		_ZN39_INTERNAL_c1e01316_4_k_cu_13573d48_69134cuda3std3__45__cpo6cbeginE,(_ZN39_INTERNAL_c1e01316_4_k_cu_13573d48_69134cuda3std3__48in_placeE - _ZN39_INTERNAL_c1e01316_4_k_cu_13573d48_69134cuda3std3__45__cpo6cbeginE)
_ZN39_INTERNAL_c1e01316_4_k_cu_13573d48_69134cuda3std3__45__cpo6cbeginE:
	.zero		1
	.type		_ZN39_INTERNAL_c1e01316_4_k_cu_13573d48_69134cuda3std3__48in_placeE,@object
	.size		_ZN39_INTERNAL_c1e01316_4_k_cu_13573d48_69134cuda3std3__48in_placeE,(_ZN39_INTERNAL_c1e01316_4_k_cu_13573d48_69134cuda3std6ranges3__45__cpo9iter_moveE - _ZN39_INTERNAL_c1e01316_4_k_cu_13573d48_69134cuda3std3__48in_placeE)
_ZN39_INTERNAL_c1e01316_4_k_cu_13573d48_69134cuda3std3__48in_placeE:
	.zero		1
	.type		_ZN39_INTERNAL_c1e01316_4_k_cu_13573d48_69134cuda3std6ranges3__45__cpo9iter_moveE,@object
	.size		_ZN39_INTERNAL_c1e01316_4_k_cu_13573d48_69134cuda3std6ranges3__45__cpo9iter_moveE,(_ZN39_INTERNAL_c1e01316_4_k_cu_13573d48_69134cuda3std3__45__cpo5beginE - _ZN39_INTERNAL_c1e01316_4_k_cu_13573d48_69134cuda3std6ranges3__45__cpo9iter_moveE)
_ZN39_INTERNAL_c1e01316_4_k_cu_13573d48_69134cuda3std6ranges3__45__cpo9iter_moveE:
	.zero		1
	.type		_ZN39_INTERNAL_c1e01316_4_k_cu_13573d48_69134cuda3std3__45__cpo5beginE,@object
	.size		_ZN39_INTERNAL_c1e01316_4_k_cu_13573d48_69134cuda3std3__45__cpo5beginE,(_ZN39_INTERNAL_c1e01316_4_k_cu_13573d48_69134cuda3std3__441_GLOBAL__N__c1e01316_4_k_cu_13573d48_69136ignoreE - _ZN39_INTERNAL_c1e01316_4_k_cu_13573d48_69134cuda3std3__45__cpo5beginE)
_ZN39_INTERNAL_c1e01316_4_k_cu_13573d48_69134cuda3std3__45__cpo5beginE:
	.zero		1
	.type		_ZN39_INTERNAL_c1e01316_4_k_cu_13573d48_69134cuda3std3__441_GLOBAL__N__c1e01316_4_k_cu_13573d48_69136ignoreE,@object
	.size		_ZN39_INTERNAL_c1e01316_4_k_cu_13573d48_69134cuda3std3__441_GLOBAL__N__c1e01316_4_k_cu_13573d48_69136ignoreE,(_ZN39_INTERNAL_c1e01316_4_k_cu_13573d48_69134cute7productE - _ZN39_INTERNAL_c1e01316_4_k_cu_13573d48_69134cuda3std3__441_GLOBAL__N__c1e01316_4_k_cu_13573d48_69136ignoreE)
_ZN39_INTERNAL_c1e01316_4_k_cu_13573d48_69134cuda3std3__441_GLOBAL__N__c1e01316_4_k_cu_13573d48_69136ignoreE:
	.zero		1
	.type		_ZN39_INTERNAL_c1e01316_4_k_cu_13573d48_69134cute7productE,@object
	.size		_ZN39_INTERNAL_c1e01316_4_k_cu_13573d48_69134cute7productE,(_ZN39_INTERNAL_c1e01316_4_k_cu_13573d48_69134cuda3std3__45__cpo3endE - _ZN39_INTERNAL_c1e01316_4_k_cu_13573d48_69134cute7productE)
_ZN39_INTERNAL_c1e01316_4_k_cu_13573d48_69134cute7productE:
	.zero		1
	.type		_ZN39_INTERNAL_c1e01316_4_k_cu_13573d48_69134cuda3std3__45__cpo3endE,@object
	.size		_ZN39_INTERNAL_c1e01316_4_k_cu_13573d48_69134cuda3std3__45__cpo3endE,(_ZN39_INTERNAL_c1e01316_4_k_cu_13573d48_69134cuda3std3__419piecewise_constructE - _ZN39_INTERNAL_c1e01316_4_k_cu_13573d48_69134cuda3std3__45__cpo3endE)
_ZN39_INTERNAL_c1e01316_4_k_cu_13573d48_69134cuda3std3__45__cpo3endE:
	.zero		1
	.type		_ZN39_INTERNAL_c1e01316_4_k_cu_13573d48_69134cuda3std3__419piecewise_constructE,@object
	.size		_ZN39_INTERNAL_c1e01316_4_k_cu_13573d48_69134cuda3std3__419piecewise_constructE,(_ZN39_INTERNAL_c1e01316_4_k_cu_13573d48_69134cuda3std3__45__cpo4cendE - _ZN39_INTERNAL_c1e01316_4_k_cu_13573d48_69134cuda3std3__419piecewise_constructE)
_ZN39_INTERNAL_c1e01316_4_k_cu_13573d48_69134cuda3std3__419piecewise_constructE:
	.zero		1
	.type		_ZN39_INTERNAL_c1e01316_4_k_cu_13573d48_69134cuda3std3__45__cpo4cendE,@object
	.size		_ZN39_INTERNAL_c1e01316_4_k_cu_13573d48_69134cuda3std3__45__cpo4cendE,(_ZN39_INTERNAL_c1e01316_4_k_cu_13573d48_69134cuda3std6ranges3__45__cpo4swapE - _ZN39_INTERNAL_c1e01316_4_k_cu_13573d48_69134cuda3std3__45__cpo4cendE)
_ZN39_INTERNAL_c1e01316_4_k_cu_13573d48_69134cuda3std3__45__cpo4cendE:
	.zero		1
	.type		_ZN39_INTERNAL_c1e01316_4_k_cu_13573d48_69134cuda3std6ranges3__45__cpo4swapE,@object
	.size		_ZN39_INTERNAL_c1e01316_4_k_cu_13573d48_69134cuda3std6ranges3__45__cpo4swapE,(.L_8 - _ZN39_INTERNAL_c1e01316_4_k_cu_13573d48_69134cuda3std6ranges3__45__cpo4swapE)
_ZN39_INTERNAL_c1e01316_4_k_cu_13573d48_69134cuda3std6ranges3__45__cpo4swapE:
	.zero		1
.L_8:


//--------------------- .nv.constant0._ZN7cutlass13device_kernelINS_4gemm6kernel13GemmUniversalIN4cute5tupleIJiiiiEEENS1_10collective13CollectiveMmaINS1_34MainloopSm90TmaGmmaWarpSpecializedILi4ENS5_IJNS4_1CILi2EEENSA_ILi1EEESC_EEENS1_35KernelTmaWarpSpecializedCooperativeEEENS5_IJNSA_ILi128EEENSA_ILi256EEESG_EEENS_10tfloat32_tENS5_IJlSC_lEEESJ_SK_NS4_8TiledMMAINS4_8MMA_AtomIJNS4_4SM904GMMA30MMA_64x256x8_F32TF32TF32_SS_TNILNSO_7ScaleInE1ELSQ_1EEEEEENS4_6LayoutISD_NS5_IJSC_NSA_ILi0EEESU_EEEEENS5_IJNS4_10UnderscoreESX_SX_EEEEENS4_13SM90_TMA_LOADENS4_14ComposedLayoutINS4_7SwizzleILi3ELi4ELi3EEENS4_18smem_ptr_flag_bitsILi32EEENST_INS5_IJNSA_ILi8EEENSA_ILi32EEEEEENS5_IJS17_SC_EEEEEEEvNS4_8identityENS4_23SM90_TMA_LOAD_MULTICASTES1B_vS1C_EENS_8epilogue10collective6detail29Sm90TmaWarpSpecializedAdapterINS1G_15DefaultEpilogueISJ_SK_SK_NS1F_6thread17LinearCombinationISJ_Li1EffLNS1K_9ScaleType4KindE0ELNS_15FloatRoundStyleE2ESJ_EENS1_15EpilogueDefaultEEEEEvvEEEEvNT_6ParamsE --------------------------
	.section	.nv.constant0._ZN7cutlass13device_kernelINS_4gemm6kernel13GemmUniversalIN4cute5tupleIJiiiiEEENS1_10collective13CollectiveMmaINS1_34MainloopSm90TmaGmmaWarpSpecializedILi4ENS5_IJNS4_1CILi2EEENSA_ILi1EEESC_EEENS1_35KernelTmaWarpSpecializedCooperativeEEENS5_IJNSA_ILi128EEENSA_ILi256EEESG_EEENS_10tfloat32_tENS5_IJlSC_lEEESJ_SK_NS4_8TiledMMAINS4_8MMA_AtomIJNS4_4SM904GMMA30MMA_64x256x8_F32TF32TF32_SS_TNILNSO_7ScaleInE1ELSQ_1EEEEEENS4_6LayoutISD_NS5_IJSC_NSA_ILi0EEESU_EEEEENS5_IJNS4_10UnderscoreESX_SX_EEEEENS4_13SM90_TMA_LOADENS4_14ComposedLayoutINS4_7SwizzleILi3ELi4ELi3EEENS4_18smem_ptr_flag_bitsILi32EEENST_INS5_IJNSA_ILi8EEENSA_ILi32EEEEEENS5_IJS17_SC_EEEEEEEvNS4_8identityENS4_23SM90_TMA_LOAD_MULTICASTES1B_vS1C_EENS_8epilogue10collective6detail29Sm90TmaWarpSpecializedAdapterINS1G_15DefaultEpilogueISJ_SK_SK_NS1F_6thread17LinearCombinationISJ_Li1EffLNS1K_9ScaleType4KindE0ELNS_15FloatRoundStyleE2ESJ_EENS1_15EpilogueDefaultEEEEEvvEEEEvNT_6ParamsE,"a",@progbits
	.sectionflags	@""
	.align	4
.nv.constant0._ZN7cutlass13device_kernelINS_4gemm6kernel13GemmUniversalIN4cute5tupleIJiiiiEEENS1_10collective13CollectiveMmaINS1_34MainloopSm90TmaGmmaWarpSpecializedILi4ENS5_IJNS4_1CILi2EEENSA_ILi1EEESC_EEENS1_35KernelTmaWarpSpecializedCooperativeEEENS5_IJNSA_ILi128EEENSA_ILi256EEESG_EEENS_10tfloat32_tENS5_IJlSC_lEEESJ_SK_NS4_8TiledMMAINS4_8MMA_AtomIJNS4_4SM904GMMA30MMA_64x256x8_F32TF32TF32_SS_TNILNSO_7ScaleInE1ELSQ_1EEEEEENS4_6LayoutISD_NS5_IJSC_NSA_ILi0EEESU_EEEEENS5_IJNS4_10UnderscoreESX_SX_EEEEENS4_13SM90_TMA_LOADENS4_14ComposedLayoutINS4_7SwizzleILi3ELi4ELi3EEENS4_18smem_ptr_flag_bitsILi32EEENST_INS5_IJNSA_ILi8EEENSA_ILi32EEEEEENS5_IJS17_SC_EEEEEEEvNS4_8identityENS4_23SM90_TMA_LOAD_MULTICASTES1B_vS1C_EENS_8epilogue10collective6detail29Sm90TmaWarpSpecializedAdapterINS1G_15DefaultEpilogueISJ_SK_SK_NS1F_6thread17LinearCombinationISJ_Li1EffLNS1K_9ScaleType4KindE0ELNS_15FloatRoundStyleE2ESJ_EENS1_15EpilogueDefaultEEEEEvvEEEEvNT_6ParamsE:
	.zero		1664


//--------------------- SYMBOLS --------------------------

	.type		.nv.reservedSmem.offset0,@object
	.size		.nv.reservedSmem.offset0,0x4
	.type		__assertfail,@function
